	.target	sm_90a

	.elftype	@"ET_EXEC"


//--------------------- .note.nv.tkinfo           --------------------------
	.section	.note.nv.tkinfo,"",@"SHT_NOTE"
	.sectionflags	@"SHF_NOTE_NV_TKINFO"
	.tkinfo
        /*0018*/ 	.word	0x00000002
        /*0030*/ 	.string	""
        /*0030*/ 	.string	"ptxas"
        /*0030*/ 	.string	"Cuda compilation tools, release 13.0, V13.0.88"
        /*0030*/ 	.string	"Build cuda_13.0.r13.0/compiler.36424714_0"
        /*0030*/ 	.string	"-arch sm_90a -m 64 "



//--------------------- .note.nv.cuinfo           --------------------------
	.section	.note.nv.cuinfo,"",@"SHT_NOTE"
	.sectionflags	@"SHF_NOTE_NV_CUINFO"
        /*0018*/ 	.short	0x0002
        /*001a*/ 	.short	0x005a
        /*001c*/ 	.short	0x0082
	.zero		2


//--------------------- .nv.info                  --------------------------
	.section	.nv.info,"",@"SHT_CUDA_INFO"
	.align	4


	//----- nvinfo : EIATTR_REGCOUNT
	.align		4
        /*0000*/ 	.byte	0x04, 0x2f
        /*0002*/ 	.short	(.L_12 - .L_11)
	.align		4
.L_11:
        /*0004*/ 	.word	index@(_ZN7cutlass13device_kernelINS_4conv6kernel13ConvUniversalINS1_16ConvProblemShapeILNS1_8OperatorE0ELi2EEENS1_10collective14CollectiveConvINS1_46MainloopSm90TmaGmmaWarpSpecializedImplicitGemmILS5_0ELi9ELi2EN4cute5tupleIJNSA_1CILi2EEENSC_ILi1EEESE_EEENS1_36KernelImplicitTmaWarpSpecializedSm90ELi1EEENSB_IJNSC_ILi64EEENSC_ILi128EEENSB_IJSI_EEEEEENS_10bfloat16_tESM_NSA_8TiledMMAINSA_8MMA_AtomIJNSA_4SM904GMMA28MMA_64x128x16_F32BF16BF16_SSILNSQ_5MajorE0ELSS_0ELNSQ_7ScaleInE1ELST_1EEEEEENSA_6LayoutINSB_IJSE_SE_SE_EEENSB_IJNSC_ILi0EEESY_SY_EEEEENSB_IJNSA_10UnderscoreES11_S11_EEEEENS7_6detail26Sm90ImplicitGemmTileTraitsINSA_20SM90_TMA_LOAD_IM2COLENSA_14ComposedLayoutINSA_7SwizzleILi3ELi4ELi3EEENSA_18smem_ptr_flag_bitsILi16EEENSW_INSB_IJNSB_IJNSC_ILi8EEES1C_EEENSB_IJSI_SE_EEENSB_IJSE_NSC_ILi9EEEEEEEEENSB_IJNSB_IJSI_NSC_ILi512EEEEEENSB_IJSE_SY_EEENSB_IJSY_NSC_ILi4096EEEEEEEEEEEEEvEENS15_INSA_23SM90_TMA_LOAD_MULTICASTENS17_IS19_S1B_NSW_INSB_IJNSB_IJS1C_NSC_ILi16EEEEEES1E_S1G_EEENSB_IJS1J_S1K_NSB_IJSY_NSC_ILi8192EEEEEEEEEEEEEvEEEENS_8epilogue10collective6detail29Sm90TmaWarpSpecializedAdapterINS23_15DefaultEpilogueISM_NSB_IJNSB_IJlllEEESE_SY_EEES28_NS22_6thread17LinearCombinationISM_Li1EffLNS29_9ScaleType4KindE0ELNS_15FloatRoundStyleE2ESM_EENS_4gemm15EpilogueDefaultEEEEEvvEEEEvNT_6ParamsE)
        /*0008*/ 	.word	0x0000005a


	//----- nvinfo : EIATTR_FRAME_SIZE
	.align		4
.L_12:
        /*000c*/ 	.byte	0x04, 0x11
        /*000e*/ 	.short	(.L_14 - .L_13)
	.align		4
.L_13:
        /*0010*/ 	.word	index@(_ZN7cutlass13device_kernelINS_4conv6kernel13ConvUniversalINS1_16ConvProblemShapeILNS1_8OperatorE0ELi2EEENS1_10collective14CollectiveConvINS1_46MainloopSm90TmaGmmaWarpSpecializedImplicitGemmILS5_0ELi9ELi2EN4cute5tupleIJNSA_1CILi2EEENSC_ILi1EEESE_EEENS1_36KernelImplicitTmaWarpSpecializedSm90ELi1EEENSB_IJNSC_ILi64EEENSC_ILi128EEENSB_IJSI_EEEEEENS_10bfloat16_tESM_NSA_8TiledMMAINSA_8MMA_AtomIJNSA_4SM904GMMA28MMA_64x128x16_F32BF16BF16_SSILNSQ_5MajorE0ELSS_0ELNSQ_7ScaleInE1ELST_1EEEEEENSA_6LayoutINSB_IJSE_SE_SE_EEENSB_IJNSC_ILi0EEESY_SY_EEEEENSB_IJNSA_10UnderscoreES11_S11_EEEEENS7_6detail26Sm90ImplicitGemmTileTraitsINSA_20SM90_TMA_LOAD_IM2COLENSA_14ComposedLayoutINSA_7SwizzleILi3ELi4ELi3EEENSA_18smem_ptr_flag_bitsILi16EEENSW_INSB_IJNSB_IJNSC_ILi8EEES1C_EEENSB_IJSI_SE_EEENSB_IJSE_NSC_ILi9EEEEEEEEENSB_IJNSB_IJSI_NSC_ILi512EEEEEENSB_IJSE_SY_EEENSB_IJSY_NSC_ILi4096EEEEEEEEEEEEEvEENS15_INSA_23SM90_TMA_LOAD_MULTICASTENS17_IS19_S1B_NSW_INSB_IJNSB_IJS1C_NSC_ILi16EEEEEES1E_S1G_EEENSB_IJS1J_S1K_NSB_IJSY_NSC_ILi8192EEEEEEEEEEEEEvEEEENS_8epilogue10collective6detail29Sm90TmaWarpSpecializedAdapterINS23_15DefaultEpilogueISM_NSB_IJNSB_IJlllEEESE_SY_EEES28_NS22_6thread17LinearCombinationISM_Li1EffLNS29_9ScaleType4KindE0ELNS_15FloatRoundStyleE2ESM_EENS_4gemm15EpilogueDefaultEEEEEvvEEEEvNT_6ParamsE)
        /*0014*/ 	.word	0x00000000


	//----- nvinfo : EIATTR_MIN_STACK_SIZE
	.align		4
.L_14:
        /*0018*/ 	.byte	0x04, 0x12
        /*001a*/ 	.short	(.L_16 - .L_15)
	.align		4
.L_15:
        /*001c*/ 	.word	index@(_ZN7cutlass13device_kernelINS_4conv6kernel13ConvUniversalINS1_16ConvProblemShapeILNS1_8OperatorE0ELi2EEENS1_10collective14CollectiveConvINS1_46MainloopSm90TmaGmmaWarpSpecializedImplicitGemmILS5_0ELi9ELi2EN4cute5tupleIJNSA_1CILi2EEENSC_ILi1EEESE_EEENS1_36KernelImplicitTmaWarpSpecializedSm90ELi1EEENSB_IJNSC_ILi64EEENSC_ILi128EEENSB_IJSI_EEEEEENS_10bfloat16_tESM_NSA_8TiledMMAINSA_8MMA_AtomIJNSA_4SM904GMMA28MMA_64x128x16_F32BF16BF16_SSILNSQ_5MajorE0ELSS_0ELNSQ_7ScaleInE1ELST_1EEEEEENSA_6LayoutINSB_IJSE_SE_SE_EEENSB_IJNSC_ILi0EEESY_SY_EEEEENSB_IJNSA_10UnderscoreES11_S11_EEEEENS7_6detail26Sm90ImplicitGemmTileTraitsINSA_20SM90_TMA_LOAD_IM2COLENSA_14ComposedLayoutINSA_7SwizzleILi3ELi4ELi3EEENSA_18smem_ptr_flag_bitsILi16EEENSW_INSB_IJNSB_IJNSC_ILi8EEES1C_EEENSB_IJSI_SE_EEENSB_IJSE_NSC_ILi9EEEEEEEEENSB_IJNSB_IJSI_NSC_ILi512EEEEEENSB_IJSE_SY_EEENSB_IJSY_NSC_ILi4096EEEEEEEEEEEEEvEENS15_INSA_23SM90_TMA_LOAD_MULTICASTENS17_IS19_S1B_NSW_INSB_IJNSB_IJS1C_NSC_ILi16EEEEEES1E_S1G_EEENSB_IJS1J_S1K_NSB_IJSY_NSC_ILi8192EEEEEEEEEEEEEvEEEENS_8epilogue10collective6detail29Sm90TmaWarpSpecializedAdapterINS23_15DefaultEpilogueISM_NSB_IJNSB_IJlllEEESE_SY_EEES28_NS22_6thread17LinearCombinationISM_Li1EffLNS29_9ScaleType4KindE0ELNS_15FloatRoundStyleE2ESM_EENS_4gemm15EpilogueDefaultEEEEEvvEEEEvNT_6ParamsE)
        /*0020*/ 	.word	0x00000000
.L_16:


//--------------------- .nv.compat                --------------------------
	.section	.nv.compat,"",@"SHT_CUDA_COMPAT_INFO"
	.align	4
        /*0000*/ 	.byte	0x02, 0x09, 0x01, 0x00, 0x02, 0x02, 0x04, 0x00, 0x02, 0x05, 0x05, 0x00, 0x03, 0x07, 0x01, 0x01
        /*0010*/ 	.byte	0x02, 0x03, 0x01, 0x00, 0x02, 0x06, 0x01, 0x00, 0x04, 0x0b, 0x08, 0x00, 0x00, 0x00, 0x00, 0x00
        /*0020*/ 	.byte	0x00, 0x00, 0x00, 0x00


//--------------------- .nv.info._ZN7cutlass13device_kernelINS_4conv6kernel13ConvUniversalINS1_16ConvProblemShapeILNS1_8OperatorE0ELi2EEENS1_10collective14CollectiveConvINS1_46MainloopSm90TmaGmmaWarpSpecializedImplicitGemmILS5_0ELi9ELi2EN4cute5tupleIJNSA_1CILi2EEENSC_ILi1EEESE_EEENS1_36KernelImplicitTmaWarpSpecializedSm90ELi1EEENSB_IJNSC_ILi64EEENSC_ILi128EEENSB_IJSI_EEEEEENS_10bfloat16_tESM_NSA_8TiledMMAINSA_8MMA_AtomIJNSA_4SM904GMMA28MMA_64x128x16_F32BF16BF16_SSILNSQ_5MajorE0ELSS_0ELNSQ_7ScaleInE1ELST_1EEEEEENSA_6LayoutINSB_IJSE_SE_SE_EEENSB_IJNSC_ILi0EEESY_SY_EEEEENSB_IJNSA_10UnderscoreES11_S11_EEEEENS7_6detail26Sm90ImplicitGemmTileTraitsINSA_20SM90_TMA_LOAD_IM2COLENSA_14ComposedLayoutINSA_7SwizzleILi3ELi4ELi3EEENSA_18smem_ptr_flag_bitsILi16EEENSW_INSB_IJNSB_IJNSC_ILi8EEES1C_EEENSB_IJSI_SE_EEENSB_IJSE_NSC_ILi9EEEEEEEEENSB_IJNSB_IJSI_NSC_ILi512EEEEEENSB_IJSE_SY_EEENSB_IJSY_NSC_ILi4096EEEEEEEEEEEEEvEENS15_INSA_23SM90_TMA_LOAD_MULTICASTENS17_IS19_S1B_NSW_INSB_IJNSB_IJS1C_NSC_ILi16EEEEEES1E_S1G_EEENSB_IJS1J_S1K_NSB_IJSY_NSC_ILi8192EEEEEEEEEEEEEvEEEENS_8epilogue10collective6detail29Sm90TmaWarpSpecializedAdapterINS23_15DefaultEpilogueISM_NSB_IJNSB_IJlllEEESE_SY_EEES28_NS22_6thread17LinearCombinationISM_Li1EffLNS29_9ScaleType4KindE0ELNS_15FloatRoundStyleE2ESM_EENS_4gemm15EpilogueDefaultEEEEEvvEEEEvNT_6ParamsE --------------------------
	.section	.nv.info._ZN7cutlass13device_kernelINS_4conv6kernel13ConvUniversalINS1_16ConvProblemShapeILNS1_8OperatorE0ELi2EEENS1_10collective14CollectiveConvINS1_46MainloopSm90TmaGmmaWarpSpecializedImplicitGemmILS5_0ELi9ELi2EN4cute5tupleIJNSA_1CILi2EEENSC_ILi1EEESE_EEENS1_36KernelImplicitTmaWarpSpecializedSm90ELi1EEENSB_IJNSC_ILi64EEENSC_ILi128EEENSB_IJSI_EEEEEENS_10bfloat16_tESM_NSA_8TiledMMAINSA_8MMA_AtomIJNSA_4SM904GMMA28MMA_64x128x16_F32BF16BF16_SSILNSQ_5MajorE0ELSS_0ELNSQ_7ScaleInE1ELST_1EEEEEENSA_6LayoutINSB_IJSE_SE_SE_EEENSB_IJNSC_ILi0EEESY_SY_EEEEENSB_IJNSA_10UnderscoreES11_S11_EEEEENS7_6detail26Sm90ImplicitGemmTileTraitsINSA_20SM90_TMA_LOAD_IM2COLENSA_14ComposedLayoutINSA_7SwizzleILi3ELi4ELi3EEENSA_18smem_ptr_flag_bitsILi16EEENSW_INSB_IJNSB_IJNSC_ILi8EEES1C_EEENSB_IJSI_SE_EEENSB_IJSE_NSC_ILi9EEEEEEEEENSB_IJNSB_IJSI_NSC_ILi512EEEEEENSB_IJSE_SY_EEENSB_IJSY_NSC_ILi4096EEEEEEEEEEEEEvEENS15_INSA_23SM90_TMA_LOAD_MULTICASTENS17_IS19_S1B_NSW_INSB_IJNSB_IJS1C_NSC_ILi16EEEEEES1E_S1G_EEENSB_IJS1J_S1K_NSB_IJSY_NSC_ILi8192EEEEEEEEEEEEEvEEEENS_8epilogue10collective6detail29Sm90TmaWarpSpecializedAdapterINS23_15DefaultEpilogueISM_NSB_IJNSB_IJlllEEESE_SY_EEES28_NS22_6thread17LinearCombinationISM_Li1EffLNS29_9ScaleType4KindE0ELNS_15FloatRoundStyleE2ESM_EENS_4gemm15EpilogueDefaultEEEEEvvEEEEvNT_6ParamsE,"",@"SHT_CUDA_INFO"
	.sectionflags	@""
	.align	4


	//----- nvinfo : EIATTR_CUDA_API_VERSION
	.align		4
        /*0000*/ 	.byte	0x04, 0x37
        /*0002*/ 	.short	(.L_18 - .L_17)
.L_17:
        /*0004*/ 	.word	0x00000082


	//----- nvinfo : EIATTR_KPARAM_INFO
	.align		4
.L_18:
        /*0008*/ 	.byte	0x04, 0x17
        /*000a*/ 	.short	(.L_20 - .L_19)
.L_19:
        /*000c*/ 	.word	0x00000000
        /*0010*/ 	.short	0x0000
        /*0012*/ 	.short	0x0070
        /*0014*/ 	.byte	0x00, 0xf0, 0x01, 0x0e


	//----- nvinfo : EIATTR_SPARSE_MMA_MASK
	.align		4
.L_20:
        /*0018*/ 	.byte	0x03, 0x50
        /*001a*/ 	.short	0x0000


	//----- nvinfo : EIATTR_MAXREG_COUNT
	.align		4
        /*001c*/ 	.byte	0x03, 0x1b
        /*001e*/ 	.short	0x00ff


	//----- nvinfo : EIATTR_NUM_BARRIERS
	.align		4
        /*0020*/ 	.byte	0x02, 0x4c
        /*0022*/ 	.byte	0x01
	.zero		1


	//----- nvinfo : EIATTR_MERCURY_ISA_VERSION
	.align		4
        /*0024*/ 	.byte	0x03, 0x5f
        /*0026*/ 	.short	0x0101


	//----- nvinfo : EIATTR_COOP_GROUP_MASK_REGIDS
	.align		4
        /*0028*/ 	.byte	0x04, 0x29
        /*002a*/ 	.short	(.L_22 - .L_21)


	//   ....[0]....
.L_21:
        /*002c*/ 	.word	0xffffffff


	//   ....[1]....
        /*0030*/ 	.word	0xffffffff


	//   ....[2]....
        /*0034*/ 	.word	0xffffffff


	//   ....[3]....
        /*0038*/ 	.word	0xffffffff


	//----- nvinfo : EIATTR_COOP_GROUP_INSTR_OFFSETS
	.align		4
.L_22:
        /*003c*/ 	.byte	0x04, 0x28
        /*003e*/ 	.short	(.L_24 - .L_23)


	//   ....[0]....
.L_23:
        /*0040*/ 	.word	0x00000070


	//   ....[1]....
        /*0044*/ 	.word	0x00000080


	//   ....[2]....
        /*0048*/ 	.word	0x00000140


	//   ....[3]....
        /*004c*/ 	.word	0x00000770


	//----- nvinfo : EIATTR_MBARRIER_INSTR_OFFSETS
	.align		4
.L_24:
        /*0050*/ 	.byte	0x04, 0x39
        /*0052*/ 	.short	(.L_26 - .L_25)


	//   ....[0]....
.L_25:
        /*0054*/ 	.word	0x00000310
        /*0058*/ 	.word	0x000000ff
        /*005c*/ 	.word	0x00036000
        /*0060*/ 	.short	0x0100
        /*0062*/ 	.byte	0x08
	.zero		1


	//   ....[1]....
        /*0064*/ 	.word	0x00000320
        /*0068*/ 	.word	0x000000ff
        /*006c*/ 	.word	0x00036048
        /*0070*/ 	.short	0x0100
        /*0072*/ 	.byte	0x08
	.zero		1


	//   ....[2]....
        /*0074*/ 	.word	0x00000330
        /*0078*/ 	.word	0x000000ff
        /*007c*/ 	.word	0x00036008
        /*0080*/ 	.short	0x0100
        /*0082*/ 	.byte	0x08
	.zero		1


	//   ....[3]....
        /*0084*/ 	.word	0x00000340
        /*0088*/ 	.word	0x000000ff
        /*008c*/ 	.word	0x00036050
        /*0090*/ 	.short	0x0100
        /*0092*/ 	.byte	0x08
	.zero		1


	//   ....[4]....
        /*0094*/ 	.word	0x00000350
        /*0098*/ 	.word	0x000000ff
        /*009c*/ 	.word	0x00036010
        /*00a0*/ 	.short	0x0100
        /*00a2*/ 	.byte	0x08
	.zero		1


	//   ....[5]....
        /*00a4*/ 	.word	0x00000360
        /*00a8*/ 	.word	0x000000ff
        /*00ac*/ 	.word	0x00036058
        /*00b0*/ 	.short	0x0100
        /*00b2*/ 	.byte	0x08
	.zero		1


	//   ....[6]....
        /*00b4*/ 	.word	0x00000370
        /*00b8*/ 	.word	0x000000ff
        /*00bc*/ 	.word	0x00036018
        /*00c0*/ 	.short	0x0100
        /*00c2*/ 	.byte	0x08
	.zero		1


	//   ....[7]....
        /*00c4*/ 	.word	0x00000380
        /*00c8*/ 	.word	0x000000ff
        /*00cc*/ 	.word	0x00036060
        /*00d0*/ 	.short	0x0100
        /*00d2*/ 	.byte	0x08
	.zero		1


	//   ....[8]....
        /*00d4*/ 	.word	0x00000390
        /*00d8*/ 	.word	0x000000ff
        /*00dc*/ 	.word	0x00036020
        /*00e0*/ 	.short	0x0100
        /*00e2*/ 	.byte	0x08
	.zero		1


	//   ....[9]....
        /*00e4*/ 	.word	0x000003a0
        /*00e8*/ 	.word	0x000000ff
        /*00ec*/ 	.word	0x00036068
        /*00f0*/ 	.short	0x0100
        /*00f2*/ 	.byte	0x08
	.zero		1


	//   ....[10]....
        /*00f4*/ 	.word	0x000003b0
        /*00f8*/ 	.word	0x000000ff
        /*00fc*/ 	.word	0x00036028
        /*0100*/ 	.short	0x0100
        /*0102*/ 	.byte	0x08
	.zero		1


	//   ....[11]....
        /*0104*/ 	.word	0x000003c0
        /*0108*/ 	.word	0x000000ff
        /*010c*/ 	.word	0x00036070
        /*0110*/ 	.short	0x0100
        /*0112*/ 	.byte	0x08
	.zero		1


	//   ....[12]....
        /*0114*/ 	.word	0x000003d0
        /*0118*/ 	.word	0x000000ff
        /*011c*/ 	.word	0x00036030
        /*0120*/ 	.short	0x0100
        /*0122*/ 	.byte	0x08
	.zero		1


	//   ....[13]....
        /*0124*/ 	.word	0x000003e0
        /*0128*/ 	.word	0x000000ff
        /*012c*/ 	.word	0x00036078
        /*0130*/ 	.short	0x0100
        /*0132*/ 	.byte	0x08
	.zero		1


	//   ....[14]....
        /*0134*/ 	.word	0x000003f0
        /*0138*/ 	.word	0x000000ff
        /*013c*/ 	.word	0x00036038
        /*0140*/ 	.short	0x0100
        /*0142*/ 	.byte	0x08
	.zero		1


	//   ....[15]....
        /*0144*/ 	.word	0x00000400
        /*0148*/ 	.word	0x000000ff
        /*014c*/ 	.word	0x00036080
        /*0150*/ 	.short	0x0100
        /*0152*/ 	.byte	0x08
	.zero		1


	//   ....[16]....
        /*0154*/ 	.word	0x00000410
        /*0158*/ 	.word	0x000000ff
        /*015c*/ 	.word	0x00036040
        /*0160*/ 	.short	0x0100
        /*0162*/ 	.byte	0x08
	.zero		1


	//   ....[17]....
        /*0164*/ 	.word	0x00000420
        /*0168*/ 	.word	0x000000ff
        /*016c*/ 	.word	0x00036088
        /*0170*/ 	.short	0x0100
        /*0172*/ 	.byte	0x08
	.zero		1


	//   ....[18]....
        /*0174*/ 	.word	0x00000dc0
        /*0178*/ 	.word	0x00000008
        /*017c*/ 	.word	0x00036000
        /*0180*/ 	.short	0x010a
        /*0182*/ 	.byte	0x3f
	.zero		1


	//   ....[19]....
        /*0184*/ 	.word	0x00001160
        /*0188*/ 	.word	0x0000000b
        /*018c*/ 	.word	0x00036000
        /*0190*/ 	.short	0x010a
        /*0192*/ 	.byte	0x3f
	.zero		1


	//   ....[20]....
        /*0194*/ 	.word	0x00001380
        /*0198*/ 	.word	0x0000000a
        /*019c*/ 	.word	0x00000000
        /*01a0*/ 	.short	0x0101
        /*01a2*/ 	.byte	0x3f
	.zero		1


	//   ....[21]....
        /*01a4*/ 	.word	0x000015c0
        /*01a8*/ 	.word	0x00000004
        /*01ac*/ 	.word	0x00000000
        /*01b0*/ 	.short	0x0101
        /*01b2*/ 	.byte	0x3f
	.zero		1


	//   ....[22]....
        /*01b4*/ 	.word	0x00006130
        /*01b8*/ 	.word	0x00000014
        /*01bc*/ 	.word	0x00036048
        /*01c0*/ 	.short	0x010a
        /*01c2*/ 	.byte	0x3f
	.zero		1


	//   ....[23]....
        /*01c4*/ 	.word	0x00006800
        /*01c8*/ 	.word	0x00000002
        /*01cc*/ 	.word	0x00000000
        /*01d0*/ 	.short	0x010a
        /*01d2*/ 	.byte	0x3f
	.zero		1


	//   ....[24]....
        /*01d4*/ 	.word	0x000068b0
        /*01d8*/ 	.word	0x00000000
        /*01dc*/ 	.word	0x00000000
        /*01e0*/ 	.short	0x010a
        /*01e2*/ 	.byte	0x3f
	.zero		1


	//   ....[25]....
        /*01e4*/ 	.word	0x00006960
        /*01e8*/ 	.word	0x00000000
        /*01ec*/ 	.word	0x00000000
        /*01f0*/ 	.short	0x010a
        /*01f2*/ 	.byte	0x3f
	.zero		1


	//   ....[26]....
        /*01f4*/ 	.word	0x00006a10
        /*01f8*/ 	.word	0x00000000
        /*01fc*/ 	.word	0x00000000
        /*0200*/ 	.short	0x010a
        /*0202*/ 	.byte	0x3f
	.zero		1


	//   ....[27]....
        /*0204*/ 	.word	0x00006ac0
        /*0208*/ 	.word	0x00000000
        /*020c*/ 	.word	0x00000000
        /*0210*/ 	.short	0x010a
        /*0212*/ 	.byte	0x3f
	.zero		1


	//   ....[28]....
        /*0214*/ 	.word	0x00006b70
        /*0218*/ 	.word	0x00000000
        /*021c*/ 	.word	0x00000000
        /*0220*/ 	.short	0x010a
        /*0222*/ 	.byte	0x3f
	.zero		1


	//   ....[29]....
        /*0224*/ 	.word	0x00006c20
        /*0228*/ 	.word	0x00000000
        /*022c*/ 	.word	0x00000000
        /*0230*/ 	.short	0x010a
        /*0232*/ 	.byte	0x3f
	.zero		1


	//   ....[30]....
        /*0234*/ 	.word	0x00006cd0
        /*0238*/ 	.word	0x00000000
        /*023c*/ 	.word	0x00000000
        /*0240*/ 	.short	0x010a
        /*0242*/ 	.byte	0x3f
	.zero		1


	//   ....[31]....
        /*0244*/ 	.word	0x00006d80
        /*0248*/ 	.word	0x00000006
        /*024c*/ 	.word	0x00000000
        /*0250*/ 	.short	0x010a
        /*0252*/ 	.byte	0x3f
	.zero		1


	//----- nvinfo : EIATTR_NUM_MBARRIERS
	.align		4
.L_26:
        /*0254*/ 	.byte	0x03, 0x38
        /*0256*/ 	.short	0x0012


	//----- nvinfo : EIATTR_EXIT_INSTR_OFFSETS
	.align		4
        /*0258*/ 	.byte	0x04, 0x1c
        /*025a*/ 	.short	(.L_28 - .L_27)


	//   ....[0]....
.L_27:
        /*025c*/ 	.word	0x00000af0


	//   ....[1]....
        /*0260*/ 	.word	0x00001720


	//   ....[2]....
        /*0264*/ 	.word	0x00004860


	//   ....[3]....
        /*0268*/ 	.word	0x00004890


	//   ....[4]....
        /*026c*/ 	.word	0x00005f00


	//   ....[5]....
        /*0270*/ 	.word	0x00005f30


	//   ....[6]....
        /*0274*/ 	.word	0x00005f50


	//   ....[7]....
        /*0278*/ 	.word	0x000066f0


	//   ....[8]....
        /*027c*/ 	.word	0x00006db0


	//----- nvinfo : EIATTR_MAX_THREADS
	.align		4
.L_28:
        /*0280*/ 	.byte	0x04, 0x05
        /*0282*/ 	.short	(.L_30 - .L_29)
.L_29:
        /*0284*/ 	.word	0x00000100
        /*0288*/ 	.word	0x00000001
        /*028c*/ 	.word	0x00000001


	//----- nvinfo : EIATTR_CRS_STACK_SIZE
	.align		4
.L_30:
        /*0290*/ 	.byte	0x04, 0x1e
        /*0292*/ 	.short	(.L_32 - .L_31)
.L_31:
        /*0294*/ 	.word	0x00000000


	//----- nvinfo : EIATTR_CBANK_PARAM_SIZE
	.align		4
.L_32:
        /*0298*/ 	.byte	0x03, 0x19
        /*029a*/ 	.short	0x03f0


	//----- nvinfo : EIATTR_PARAM_CBANK
	.align		4
        /*029c*/ 	.byte	0x04, 0x0a
        /*029e*/ 	.short	(.L_34 - .L_33)
	.align		4
.L_33:
        /*02a0*/ 	.word	index@(.nv.constant0._ZN7cutlass13device_kernelINS_4conv6kernel13ConvUniversalINS1_16ConvProblemShapeILNS1_8OperatorE0ELi2EEENS1_10collective14CollectiveConvINS1_46MainloopSm90TmaGmmaWarpSpecializedImplicitGemmILS5_0ELi9ELi2EN4cute5tupleIJNSA_1CILi2EEENSC_ILi1EEESE_EEENS1_36KernelImplicitTmaWarpSpecializedSm90ELi1EEENSB_IJNSC_ILi64EEENSC_ILi128EEENSB_IJSI_EEEEEENS_10bfloat16_tESM_NSA_8TiledMMAINSA_8MMA_AtomIJNSA_4SM904GMMA28MMA_64x128x16_F32BF16BF16_SSILNSQ_5MajorE0ELSS_0ELNSQ_7ScaleInE1ELST_1EEEEEENSA_6LayoutINSB_IJSE_SE_SE_EEENSB_IJNSC_ILi0EEESY_SY_EEEEENSB_IJNSA_10UnderscoreES11_S11_EEEEENS7_6detail26Sm90ImplicitGemmTileTraitsINSA_20SM90_TMA_LOAD_IM2COLENSA_14ComposedLayoutINSA_7SwizzleILi3ELi4ELi3EEENSA_18smem_ptr_flag_bitsILi16EEENSW_INSB_IJNSB_IJNSC_ILi8EEES1C_EEENSB_IJSI_SE_EEENSB_IJSE_NSC_ILi9EEEEEEEEENSB_IJNSB_IJSI_NSC_ILi512EEEEEENSB_IJSE_SY_EEENSB_IJSY_NSC_ILi4096EEEEEEEEEEEEEvEENS15_INSA_23SM90_TMA_LOAD_MULTICASTENS17_IS19_S1B_NSW_INSB_IJNSB_IJS1C_NSC_ILi16EEEEEES1E_S1G_EEENSB_IJS1J_S1K_NSB_IJSY_NSC_ILi8192EEEEEEEEEEEEEvEEEENS_8epilogue10collective6detail29Sm90TmaWarpSpecializedAdapterINS23_15DefaultEpilogueISM_NSB_IJNSB_IJlllEEESE_SY_EEES28_NS22_6thread17LinearCombinationISM_Li1EffLNS29_9ScaleType4KindE0ELNS_15FloatRoundStyleE2ESM_EENS_4gemm15EpilogueDefaultEEEEEvvEEEEvNT_6ParamsE)
        /*02a4*/ 	.short	0x0210
        /*02a6*/ 	.short	0x03f0


	//----- nvinfo : EIATTR_SW_WAR
	.align		4
.L_34:
        /*02a8*/ 	.byte	0x04, 0x36
        /*02aa*/ 	.short	(.L_36 - .L_35)
.L_35:
        /*02ac*/ 	.word	0x00000008
.L_36:


//--------------------- .nv.callgraph             --------------------------
	.section	.nv.callgraph,"",@"SHT_CUDA_CALLGRAPH"
	.align	4
	.sectionentsize	8
	.align		4
        /*0000*/ 	.word	0x00000000
	.align		4
        /*0004*/ 	.word	0xffffffff
	.align		4
        /*0008*/ 	.word	0x00000000
	.align		4
        /*000c*/ 	.word	0xfffffffe
	.align		4
        /*0010*/ 	.word	0x00000000
	.align		4
        /*0014*/ 	.word	0xfffffffd
	.align		4
        /*0018*/ 	.word	0x00000000
	.align		4
        /*001c*/ 	.word	0xfffffffc


//--------------------- .nv.constant4             --------------------------
	.section	.nv.constant4,"a",@progbits
	.align	8
	.align		8
.nv.constant4:
        /*0000*/ 	.dword	_ZN39_INTERNAL_ef4cd1d0_4_k_cu_91559ac3_38584cuda3std3__45__cpo5beginE
	.align		8
        /*0008*/ 	.dword	_ZN39_INTERNAL_ef4cd1d0_4_k_cu_91559ac3_38584cuda3std3__45__cpo3endE
	.align		8
        /*0010*/ 	.dword	_ZN39_INTERNAL_ef4cd1d0_4_k_cu_91559ac3_38584cuda3std3__45__cpo6cbeginE
	.align		8
        /*0018*/ 	.dword	_ZN39_INTERNAL_ef4cd1d0_4_k_cu_91559ac3_38584cuda3std3__45__cpo4cendE
	.align		8
        /*0020*/ 	.dword	_ZN39_INTERNAL_ef4cd1d0_4_k_cu_91559ac3_38584cuda3std3__441_GLOBAL__N__ef4cd1d0_4_k_cu_91559ac3_38586ignoreE
	.align		8
        /*0028*/ 	.dword	_ZN39_INTERNAL_ef4cd1d0_4_k_cu_91559ac3_38584cuda3std3__419piecewise_constructE
	.align		8
        /*0030*/ 	.dword	_ZN39_INTERNAL_ef4cd1d0_4_k_cu_91559ac3_38584cuda3std3__48in_placeE
	.align		8
        /*0038*/ 	.dword	_ZN39_INTERNAL_ef4cd1d0_4_k_cu_91559ac3_38584cuda3std6ranges3__45__cpo4swapE
	.align		8
        /*0040*/ 	.dword	_ZN39_INTERNAL_ef4cd1d0_4_k_cu_91559ac3_38584cuda3std6ranges3__45__cpo9iter_moveE
	.align		8
        /*0048*/ 	.dword	_ZN39_INTERNAL_ef4cd1d0_4_k_cu_91559ac3_38584cute7productE
	.align		8
        /*0050*/ 	.dword	_ZN39_INTERNAL_ef4cd1d0_4_k_cu_91559ac3_38584cute1_E


//--------------------- .text._ZN7cutlass13device_kernelINS_4conv6kernel13ConvUniversalINS1_16ConvProblemShapeILNS1_8OperatorE0ELi2EEENS1_10collective14CollectiveConvINS1_46MainloopSm90TmaGmmaWarpSpecializedImplicitGemmILS5_0ELi9ELi2EN4cute5tupleIJNSA_1CILi2EEENSC_ILi1EEESE_EEENS1_36KernelImplicitTmaWarpSpecializedSm90ELi1EEENSB_IJNSC_ILi64EEENSC_ILi128EEENSB_IJSI_EEEEEENS_10bfloat16_tESM_NSA_8TiledMMAINSA_8MMA_AtomIJNSA_4SM904GMMA28MMA_64x128x16_F32BF16BF16_SSILNSQ_5MajorE0ELSS_0ELNSQ_7ScaleInE1ELST_1EEEEEENSA_6LayoutINSB_IJSE_SE_SE_EEENSB_IJNSC_ILi0EEESY_SY_EEEEENSB_IJNSA_10UnderscoreES11_S11_EEEEENS7_6detail26Sm90ImplicitGemmTileTraitsINSA_20SM90_TMA_LOAD_IM2COLENSA_14ComposedLayoutINSA_7SwizzleILi3ELi4ELi3EEENSA_18smem_ptr_flag_bitsILi16EEENSW_INSB_IJNSB_IJNSC_ILi8EEES1C_EEENSB_IJSI_SE_EEENSB_IJSE_NSC_ILi9EEEEEEEEENSB_IJNSB_IJSI_NSC_ILi512EEEEEENSB_IJSE_SY_EEENSB_IJSY_NSC_ILi4096EEEEEEEEEEEEEvEENS15_INSA_23SM90_TMA_LOAD_MULTICASTENS17_IS19_S1B_NSW_INSB_IJNSB_IJS1C_NSC_ILi16EEEEEES1E_S1G_EEENSB_IJS1J_S1K_NSB_IJSY_NSC_ILi8192EEEEEEEEEEEEEvEEEENS_8epilogue10collective6detail29Sm90TmaWarpSpecializedAdapterINS23_15DefaultEpilogueISM_NSB_IJNSB_IJlllEEESE_SY_EEES28_NS22_6thread17LinearCombinationISM_Li1EffLNS29_9ScaleType4KindE0ELNS_15FloatRoundStyleE2ESM_EENS_4gemm15EpilogueDefaultEEEEEvvEEEEvNT_6ParamsE --------------------------
	.section	.text._ZN7cutlass13device_kernelINS_4conv6kernel13ConvUniversalINS1_16ConvProblemShapeILNS1_8OperatorE0ELi2EEENS1_10collective14CollectiveConvINS1_46MainloopSm90TmaGmmaWarpSpecializedImplicitGemmILS5_0ELi9ELi2EN4cute5tupleIJNSA_1CILi2EEENSC_ILi1EEESE_EEENS1_36KernelImplicitTmaWarpSpecializedSm90ELi1EEENSB_IJNSC_ILi64EEENSC_ILi128EEENSB_IJSI_EEEEEENS_10bfloat16_tESM_NSA_8TiledMMAINSA_8MMA_AtomIJNSA_4SM904GMMA28MMA_64x128x16_F32BF16BF16_SSILNSQ_5MajorE0ELSS_0ELNSQ_7ScaleInE1ELST_1EEEEEENSA_6LayoutINSB_IJSE_SE_SE_EEENSB_IJNSC_ILi0EEESY_SY_EEEEENSB_IJNSA_10UnderscoreES11_S11_EEEEENS7_6detail26Sm90ImplicitGemmTileTraitsINSA_20SM90_TMA_LOAD_IM2COLENSA_14ComposedLayoutINSA_7SwizzleILi3ELi4ELi3EEENSA_18smem_ptr_flag_bitsILi16EEENSW_INSB_IJNSB_IJNSC_ILi8EEES1C_EEENSB_IJSI_SE_EEENSB_IJSE_NSC_ILi9EEEEEEEEENSB_IJNSB_IJSI_NSC_ILi512EEEEEENSB_IJSE_SY_EEENSB_IJSY_NSC_ILi4096EEEEEEEEEEEEEvEENS15_INSA_23SM90_TMA_LOAD_MULTICASTENS17_IS19_S1B_NSW_INSB_IJNSB_IJS1C_NSC_ILi16EEEEEES1E_S1G_EEENSB_IJS1J_S1K_NSB_IJSY_NSC_ILi8192EEEEEEEEEEEEEvEEEENS_8epilogue10collective6detail29Sm90TmaWarpSpecializedAdapterINS23_15DefaultEpilogueISM_NSB_IJNSB_IJlllEEESE_SY_EEES28_NS22_6thread17LinearCombinationISM_Li1EffLNS29_9ScaleType4KindE0ELNS_15FloatRoundStyleE2ESM_EENS_4gemm15EpilogueDefaultEEEEEvvEEEEvNT_6ParamsE,"ax",@progbits
	.align	128
.text._ZN7cutlass13device_kernelINS_4conv6kernel13ConvUniversalINS1_16ConvProblemShapeILNS1_8OperatorE0ELi2EEENS1_10collective14CollectiveConvINS1_46MainloopSm90TmaGmmaWarpSpecializedImplicitGemmILS5_0ELi9ELi2EN4cute5tupleIJNSA_1CILi2EEENSC_ILi1EEESE_EEENS1_36KernelImplicitTmaWarpSpecializedSm90ELi1EEENSB_IJNSC_ILi64EEENSC_ILi128EEENSB_IJSI_EEEEEENS_10bfloat16_tESM_NSA_8TiledMMAINSA_8MMA_AtomIJNSA_4SM904GMMA28MMA_64x128x16_F32BF16BF16_SSILNSQ_5MajorE0ELSS_0ELNSQ_7ScaleInE1ELST_1EEEEEENSA_6LayoutINSB_IJSE_SE_SE_EEENSB_IJNSC_ILi0EEESY_SY_EEEEENSB_IJNSA_10UnderscoreES11_S11_EEEEENS7_6detail26Sm90ImplicitGemmTileTraitsINSA_20SM90_TMA_LOAD_IM2COLENSA_14ComposedLayoutINSA_7SwizzleILi3ELi4ELi3EEENSA_18smem_ptr_flag_bitsILi16EEENSW_INSB_IJNSB_IJNSC_ILi8EEES1C_EEENSB_IJSI_SE_EEENSB_IJSE_NSC_ILi9EEEEEEEEENSB_IJNSB_IJSI_NSC_ILi512EEEEEENSB_IJSE_SY_EEENSB_IJSY_NSC_ILi4096EEEEEEEEEEEEEvEENS15_INSA_23SM90_TMA_LOAD_MULTICASTENS17_IS19_S1B_NSW_INSB_IJNSB_IJS1C_NSC_ILi16EEEEEES1E_S1G_EEENSB_IJS1J_S1K_NSB_IJSY_NSC_ILi8192EEEEEEEEEEEEEvEEEENS_8epilogue10collective6detail29Sm90TmaWarpSpecializedAdapterINS23_15DefaultEpilogueISM_NSB_IJNSB_IJlllEEESE_SY_EEES28_NS22_6thread17LinearCombinationISM_Li1EffLNS29_9ScaleType4KindE0ELNS_15FloatRoundStyleE2ESM_EENS_4gemm15EpilogueDefaultEEEEEvvEEEEvNT_6ParamsE:
        .type           _ZN7cutlass13device_kernelINS_4conv6kernel13ConvUniversalINS1_16ConvProblemShapeILNS1_8OperatorE0ELi2EEENS1_10collective14CollectiveConvINS1_46MainloopSm90TmaGmmaWarpSpecializedImplicitGemmILS5_0ELi9ELi2EN4cute5tupleIJNSA_1CILi2EEENSC_ILi1EEESE_EEENS1_36KernelImplicitTmaWarpSpecializedSm90ELi1EEENSB_IJNSC_ILi64EEENSC_ILi128EEENSB_IJSI_EEEEEENS_10bfloat16_tESM_NSA_8TiledMMAINSA_8MMA_AtomIJNSA_4SM904GMMA28MMA_64x128x16_F32BF16BF16_SSILNSQ_5MajorE0ELSS_0ELNSQ_7ScaleInE1ELST_1EEEEEENSA_6LayoutINSB_IJSE_SE_SE_EEENSB_IJNSC_ILi0EEESY_SY_EEEEENSB_IJNSA_10UnderscoreES11_S11_EEEEENS7_6detail26Sm90ImplicitGemmTileTraitsINSA_20SM90_TMA_LOAD_IM2COLENSA_14ComposedLayoutINSA_7SwizzleILi3ELi4ELi3EEENSA_18smem_ptr_flag_bitsILi16EEENSW_INSB_IJNSB_IJNSC_ILi8EEES1C_EEENSB_IJSI_SE_EEENSB_IJSE_NSC_ILi9EEEEEEEEENSB_IJNSB_IJSI_NSC_ILi512EEEEEENSB_IJSE_SY_EEENSB_IJSY_NSC_ILi4096EEEEEEEEEEEEEvEENS15_INSA_23SM90_TMA_LOAD_MULTICASTENS17_IS19_S1B_NSW_INSB_IJNSB_IJS1C_NSC_ILi16EEEEEES1E_S1G_EEENSB_IJS1J_S1K_NSB_IJSY_NSC_ILi8192EEEEEEEEEEEEEvEEEENS_8epilogue10collective6detail29Sm90TmaWarpSpecializedAdapterINS23_15DefaultEpilogueISM_NSB_IJNSB_IJlllEEESE_SY_EEES28_NS22_6thread17LinearCombinationISM_Li1EffLNS29_9ScaleType4KindE0ELNS_15FloatRoundStyleE2ESM_EENS_4gemm15EpilogueDefaultEEEEEvvEEEEvNT_6ParamsE,@function
        .size           _ZN7cutlass13device_kernelINS_4conv6kernel13ConvUniversalINS1_16ConvProblemShapeILNS1_8OperatorE0ELi2EEENS1_10collective14CollectiveConvINS1_46MainloopSm90TmaGmmaWarpSpecializedImplicitGemmILS5_0ELi9ELi2EN4cute5tupleIJNSA_1CILi2EEENSC_ILi1EEESE_EEENS1_36KernelImplicitTmaWarpSpecializedSm90ELi1EEENSB_IJNSC_ILi64EEENSC_ILi128EEENSB_IJSI_EEEEEENS_10bfloat16_tESM_NSA_8TiledMMAINSA_8MMA_AtomIJNSA_4SM904GMMA28MMA_64x128x16_F32BF16BF16_SSILNSQ_5MajorE0ELSS_0ELNSQ_7ScaleInE1ELST_1EEEEEENSA_6LayoutINSB_IJSE_SE_SE_EEENSB_IJNSC_ILi0EEESY_SY_EEEEENSB_IJNSA_10UnderscoreES11_S11_EEEEENS7_6detail26Sm90ImplicitGemmTileTraitsINSA_20SM90_TMA_LOAD_IM2COLENSA_14ComposedLayoutINSA_7SwizzleILi3ELi4ELi3EEENSA_18smem_ptr_flag_bitsILi16EEENSW_INSB_IJNSB_IJNSC_ILi8EEES1C_EEENSB_IJSI_SE_EEENSB_IJSE_NSC_ILi9EEEEEEEEENSB_IJNSB_IJSI_NSC_ILi512EEEEEENSB_IJSE_SY_EEENSB_IJSY_NSC_ILi4096EEEEEEEEEEEEEvEENS15_INSA_23SM90_TMA_LOAD_MULTICASTENS17_IS19_S1B_NSW_INSB_IJNSB_IJS1C_NSC_ILi16EEEEEES1E_S1G_EEENSB_IJS1J_S1K_NSB_IJSY_NSC_ILi8192EEEEEEEEEEEEEvEEEENS_8epilogue10collective6detail29Sm90TmaWarpSpecializedAdapterINS23_15DefaultEpilogueISM_NSB_IJNSB_IJlllEEESE_SY_EEES28_NS22_6thread17LinearCombinationISM_Li1EffLNS29_9ScaleType4KindE0ELNS_15FloatRoundStyleE2ESM_EENS_4gemm15EpilogueDefaultEEEEEvvEEEEvNT_6ParamsE,(.L_x_169 - _ZN7cutlass13device_kernelINS_4conv6kernel13ConvUniversalINS1_16ConvProblemShapeILNS1_8OperatorE0ELi2EEENS1_10collective14CollectiveConvINS1_46MainloopSm90TmaGmmaWarpSpecializedImplicitGemmILS5_0ELi9ELi2EN4cute5tupleIJNSA_1CILi2EEENSC_ILi1EEESE_EEENS1_36KernelImplicitTmaWarpSpecializedSm90ELi1EEENSB_IJNSC_ILi64EEENSC_ILi128EEENSB_IJSI_EEEEEENS_10bfloat16_tESM_NSA_8TiledMMAINSA_8MMA_AtomIJNSA_4SM904GMMA28MMA_64x128x16_F32BF16BF16_SSILNSQ_5MajorE0ELSS_0ELNSQ_7ScaleInE1ELST_1EEEEEENSA_6LayoutINSB_IJSE_SE_SE_EEENSB_IJNSC_ILi0EEESY_SY_EEEEENSB_IJNSA_10UnderscoreES11_S11_EEEEENS7_6detail26Sm90ImplicitGemmTileTraitsINSA_20SM90_TMA_LOAD_IM2COLENSA_14ComposedLayoutINSA_7SwizzleILi3ELi4ELi3EEENSA_18smem_ptr_flag_bitsILi16EEENSW_INSB_IJNSB_IJNSC_ILi8EEES1C_EEENSB_IJSI_SE_EEENSB_IJSE_NSC_ILi9EEEEEEEEENSB_IJNSB_IJSI_NSC_ILi512EEEEEENSB_IJSE_SY_EEENSB_IJSY_NSC_ILi4096EEEEEEEEEEEEEvEENS15_INSA_23SM90_TMA_LOAD_MULTICASTENS17_IS19_S1B_NSW_INSB_IJNSB_IJS1C_NSC_ILi16EEEEEES1E_S1G_EEENSB_IJS1J_S1K_NSB_IJSY_NSC_ILi8192EEEEEEEEEEEEEvEEEENS_8epilogue10collective6detail29Sm90TmaWarpSpecializedAdapterINS23_15DefaultEpilogueISM_NSB_IJNSB_IJlllEEESE_SY_EEES28_NS22_6thread17LinearCombinationISM_Li1EffLNS29_9ScaleType4KindE0ELNS_15FloatRoundStyleE2ESM_EENS_4gemm15EpilogueDefaultEEEEEvvEEEEvNT_6ParamsE)
        .other          _ZN7cutlass13device_kernelINS_4conv6kernel13ConvUniversalINS1_16ConvProblemShapeILNS1_8OperatorE0ELi2EEENS1_10collective14CollectiveConvINS1_46MainloopSm90TmaGmmaWarpSpecializedImplicitGemmILS5_0ELi9ELi2EN4cute5tupleIJNSA_1CILi2EEENSC_ILi1EEESE_EEENS1_36KernelImplicitTmaWarpSpecializedSm90ELi1EEENSB_IJNSC_ILi64EEENSC_ILi128EEENSB_IJSI_EEEEEENS_10bfloat16_tESM_NSA_8TiledMMAINSA_8MMA_AtomIJNSA_4SM904GMMA28MMA_64x128x16_F32BF16BF16_SSILNSQ_5MajorE0ELSS_0ELNSQ_7ScaleInE1ELST_1EEEEEENSA_6LayoutINSB_IJSE_SE_SE_EEENSB_IJNSC_ILi0EEESY_SY_EEEEENSB_IJNSA_10UnderscoreES11_S11_EEEEENS7_6detail26Sm90ImplicitGemmTileTraitsINSA_20SM90_TMA_LOAD_IM2COLENSA_14ComposedLayoutINSA_7SwizzleILi3ELi4ELi3EEENSA_18smem_ptr_flag_bitsILi16EEENSW_INSB_IJNSB_IJNSC_ILi8EEES1C_EEENSB_IJSI_SE_EEENSB_IJSE_NSC_ILi9EEEEEEEEENSB_IJNSB_IJSI_NSC_ILi512EEEEEENSB_IJSE_SY_EEENSB_IJSY_NSC_ILi4096EEEEEEEEEEEEEvEENS15_INSA_23SM90_TMA_LOAD_MULTICASTENS17_IS19_S1B_NSW_INSB_IJNSB_IJS1C_NSC_ILi16EEEEEES1E_S1G_EEENSB_IJS1J_S1K_NSB_IJSY_NSC_ILi8192EEEEEEEEEEEEEvEEEENS_8epilogue10collective6detail29Sm90TmaWarpSpecializedAdapterINS23_15DefaultEpilogueISM_NSB_IJNSB_IJlllEEESE_SY_EEES28_NS22_6thread17LinearCombinationISM_Li1EffLNS29_9ScaleType4KindE0ELNS_15FloatRoundStyleE2ESM_EENS_4gemm15EpilogueDefaultEEEEEvvEEEEvNT_6ParamsE,@"STO_CUDA_ENTRY STV_DEFAULT"
_ZN7cutlass13device_kernelINS_4conv6kernel13ConvUniversalINS1_16ConvProblemShapeILNS1_8OperatorE0ELi2EEENS1_10collective14CollectiveConvINS1_46MainloopSm90TmaGmmaWarpSpecializedImplicitGemmILS5_0ELi9ELi2EN4cute5tupleIJNSA_1CILi2EEENSC_ILi1EEESE_EEENS1_36KernelImplicitTmaWarpSpecializedSm90ELi1EEENSB_IJNSC_ILi64EEENSC_ILi128EEENSB_IJSI_EEEEEENS_10bfloat16_tESM_NSA_8TiledMMAINSA_8MMA_AtomIJNSA_4SM904GMMA28MMA_64x128x16_F32BF16BF16_SSILNSQ_5MajorE0ELSS_0ELNSQ_7ScaleInE1ELST_1EEEEEENSA_6LayoutINSB_IJSE_SE_SE_EEENSB_IJNSC_ILi0EEESY_SY_EEEEENSB_IJNSA_10UnderscoreES11_S11_EEEEENS7_6detail26Sm90ImplicitGemmTileTraitsINSA_20SM90_TMA_LOAD_IM2COLENSA_14ComposedLayoutINSA_7SwizzleILi3ELi4ELi3EEENSA_18smem_ptr_flag_bitsILi16EEENSW_INSB_IJNSB_IJNSC_ILi8EEES1C_EEENSB_IJSI_SE_EEENSB_IJSE_NSC_ILi9EEEEEEEEENSB_IJNSB_IJSI_NSC_ILi512EEEEEENSB_IJSE_SY_EEENSB_IJSY_NSC_ILi4096EEEEEEEEEEEEEvEENS15_INSA_23SM90_TMA_LOAD_MULTICASTENS17_IS19_S1B_NSW_INSB_IJNSB_IJS1C_NSC_ILi16EEEEEES1E_S1G_EEENSB_IJS1J_S1K_NSB_IJSY_NSC_ILi8192EEEEEEEEEEEEEvEEEENS_8epilogue10collective6detail29Sm90TmaWarpSpecializedAdapterINS23_15DefaultEpilogueISM_NSB_IJNSB_IJlllEEESE_SY_EEES28_NS22_6thread17LinearCombinationISM_Li1EffLNS29_9ScaleType4KindE0ELNS_15FloatRoundStyleE2ESM_EENS_4gemm15EpilogueDefaultEEEEEvvEEEEvNT_6ParamsE:
[----:B------:R-:W-:Y:S01]  /*0000*/  LDC R1, c[0x0][0x28] ;  /* 0x00000a00ff017b82 */ /* 0x000fe20000000800 */
[----:B------:R-:W0:Y:S01]  /*0010*/  S2R R10, SR_TID.X ;  /* 0x00000000000a7919 */ /* 0x000e220000002100 */
[----:B------:R-:W-:Y:S01]  /*0020*/  ELECT P0, URZ, PT ;  /* 0x00000000003f782f */ /* 0x000fe20003800000 */
[----:B------:R-:W-:Y:S01]  /*0030*/  BSSY B0, `(.L_x_0) ;  /* 0x0000010000007945 */ /* 0x000fe20003800000 */
[----:B------:R-:W1:Y:S01]  /*0040*/  S2R R11, SR_CTAID.X ;  /* 0x00000000000b7919 */ /* 0x000e620000002500 */
[--C-:B0-----:R-:W-:Y:S02]  /*0050*/  SHF.R.U32.HI R0, RZ, 0x5, R10.reuse ;  /* 0x00000005ff007819 */ /* 0x101fe4000001160a */
[----:B------:R-:W-:-:S03]  /*0060*/  SHF.R.U32.HI R3, RZ, 0x7, R10 ;  /* 0x00000007ff037819 */ /* 0x000fc6000001160a */
[----:B------:R-:W0:Y:S04]  /*0070*/  SHFL.IDX PT, R2, R0, RZ, 0x1f ;  /* 0x00001fff00027589 */ /* 0x000e2800000e0000 */
[----:B------:R2:W3:Y:S01]  /*0080*/  SHFL.IDX PT, R9, R3, RZ, 0x1f ;  /* 0x00001fff03097589 */ /* 0x0004e200000e0000 */
[----:B0-----:R-:W-:-:S13]  /*0090*/  ISETP.NE.OR P0, PT, R2, RZ, !P0 ;  /* 0x000000ff0200720c */ /* 0x001fda0004705670 */
[----:B-123--:R-:W-:Y:S05]  /*00a0*/  @P0 BRA `(.L_x_1) ;  /* 0x0000000000200947 */ /* 0x00efea0003800000 */
[----:B------:R-:W-:Y:S02]  /*00b0*/  ULDC.64 UR4, c[0x0][0x198] ;  /* 0x0000660000047ab9 */ /* 0x000fe40000000a00 */
[----:B------:R-:W-:Y:S02]  /*00c0*/  UIADD3 UR6, UP0, UR4, 0xf0, URZ ;  /* 0x000000f004067890 */ /* 0x000fe4000ff1e03f */
[----:B------:R-:W-:Y:S02]  /*00d0*/  UIADD3 UR4, UP1, UR4, 0x1f0, URZ ;  /* 0x000001f004047890 */ /* 0x000fe4000ff3e03f */
[----:B------:R-:W-:Y:S02]  /*00e0*/  UIADD3.X UR7, URZ, UR5, URZ, UP0, !UPT ;  /* 0x000000053f077290 */ /* 0x000fe400087fe43f */
[----:B------:R-:W-:-:S07]  /*00f0*/  UIADD3.X UR5, URZ, UR5, URZ, UP1, !UPT ;  /* 0x000000053f057290 */ /* 0x000fce0008ffe43f */
[----:B------:R0:W-:Y:S02]  /*0100*/  UTMACCTL.PF [UR6] ;  /* 0x00000000060079b9 */ /* 0x0001e40008040000 */
[----:B------:R0:W-:Y:S02]  /*0110*/  UTMACCTL.PF [UR4] ;  /* 0x00000000040079b9 */ /* 0x0001e40008040000 */
[----:B0-----:R-:W-:Y:S01]  /*0120*/  NOP ;  /* 0x0000000000007918 */ /* 0x001fe20000000000 */
.L_x_1:
[----:B------:R-:W-:Y:S05]  /*0130*/  BSYNC B0 ;  /* 0x0000000000007941 */ /* 0x000fea0003800000 */
.L_x_0:
[----:B------:R-:W0:Y:S01]  /*0140*/  SHFL.IDX PT, R0, R0, RZ, 0x1f ;  /* 0x00001fff00007589 */ /* 0x000e2200000e0000 */
[----:B------:R-:W-:Y:S02]  /*0150*/  SHF.R.S32.HI R3, RZ, 0x1f, R10 ;  /* 0x0000001fff037819 */ /* 0x000fe4000001140a */
[----:B------:R-:W-:Y:S01]  /*0160*/  I2FP.F32.U32 R6, R11 ;  /* 0x0000000b00067245 */ /* 0x000fe20000201000 */
[----:B------:R-:W1:Y:S01]  /*0170*/  S2R R13, SR_CTAID.Y ;  /* 0x00000000000d7919 */ /* 0x000e620000002600 */
[----:B------:R-:W-:-:S04]  /*0180*/  LEA.HI R3, R3, R10, RZ, 0x7 ;  /* 0x0000000a03037211 */ /* 0x000fc800078f38ff */
[----:B------:R-:W-:-:S05]  /*0190*/  LOP3.LUT R3, R3, 0xffffff80, RZ, 0xc0, !PT ;  /* 0xffffff8003037812 */ /* 0x000fca00078ec0ff */
[----:B------:R-:W-:-:S05]  /*01a0*/  IMAD.IADD R12, R10, 0x1, -R3 ;  /* 0x000000010a0c7824 */ /* 0x000fca00078e0a03 */
[----:B------:R-:W-:-:S04]  /*01b0*/  SHF.R.S32.HI R3, RZ, 0x1f, R12 ;  /* 0x0000001fff037819 */ /* 0x000fc8000001140c */
[----:B------:R-:W-:Y:S02]  /*01c0*/  LEA.HI R3, R3, R12, RZ, 0x3 ;  /* 0x0000000c03037211 */ /* 0x000fe400078f18ff */
[----:B0-----:R-:W-:Y:S02]  /*01d0*/  ISETP.NE.AND P0, PT, R0, RZ, PT ;  /* 0x000000ff0000720c */ /* 0x001fe40003f05270 */
[--C-:B------:R-:W-:Y:S02]  /*01e0*/  SHF.R.S32.HI R4, RZ, 0x3, R3.reuse ;  /* 0x00000003ff047819 */ /* 0x100fe40000011403 */
[----:B------:R-:W-:Y:S02]  /*01f0*/  SHF.R.S32.HI R3, RZ, 0x1f, R3 ;  /* 0x0000001fff037819 */ /* 0x000fe40000011403 */
[----:B------:R-:W-:-:S07]  /*0200*/  SHF.R.S32.HI R5, RZ, 0x1f, R0 ;  /* 0x0000001fff057819 */ /* 0x000fce0000011400 */
[----:B-1----:R-:W-:Y:S05]  /*0210*/  @P0 BRA `(.L_x_2) ;  /* 0x00000000008c0947 */ /* 0x002fea0003800000 */
[----:B------:R-:W-:Y:S01]  /*0220*/  ELECT P0, URZ, PT ;  /* 0x00000000003f782f */ /* 0x000fe20003800000 */
[----:B------:R-:W-:-:S12]  /*0230*/  BSSY B0, `(.L_x_2) ;  /* 0x0000021000007945 */ /* 0x000fd80003800000 */
[----:B------:R-:W-:Y:S05]  /*0240*/  @!P0 BRA `(.L_x_3) ;  /* 0x00000000007c8947 */ /* 0x000fea0003800000 */
[----:B------:R-:W0:Y:S01]  /*0250*/  S2UR UR8, SR_CgaCtaId ;  /* 0x00000000000879c3 */ /* 0x000e220000008800 */
[----:B------:R-:W-:Y:S01]  /*0260*/  UMOV UR4, 0x400 ;  /* 0x0000040000047882 */ /* 0x000fe20000000000 */
[----:B------:R-:W-:Y:S01]  /*0270*/  UMOV UR5, 0x1 ;  /* 0x0000000100057882 */ /* 0x000fe20000000000 */
[----:B------:R-:W-:Y:S02]  /*0280*/  UMOV UR6, 0x2 ;  /* 0x0000000200067882 */ /* 0x000fe40000000000 */
[----:B------:R-:W-:-:S04]  /*0290*/  UIADD3 UR6, -UR6, 0x100000, URZ ;  /* 0x0010000006067890 */ /* 0x000fc8000fffe13f */
[----:B------:R-:W-:Y:S02]  /*02a0*/  USHF.L.U32 UR7, UR6, 0xb, URZ ;  /* 0x0000000b06077899 */ /* 0x000fe4000800063f */
[----:B------:R-:W-:Y:S02]  /*02b0*/  USHF.L.U32 UR6, UR6, 0x1, URZ ;  /* 0x0000000106067899 */ /* 0x000fe4000800063f */
[----:B0-----:R-:W-:Y:S02]  /*02c0*/  ULEA UR8, UR8, UR4, 0x18 ;  /* 0x0000000408087291 */ /* 0x001fe4000f8ec03f */
[----:B------:R-:W-:-:S04]  /*02d0*/  UIADD3 UR4, -UR5, 0x100000, URZ ;  /* 0x0010000005047890 */ /* 0x000fc8000fffe13f */
[----:B------:R-:W-:Y:S02]  /*02e0*/  USHF.L.U32 UR5, UR4, 0xb, URZ ;  /* 0x0000000b04057899 */ /* 0x000fe4000800063f */
[----:B------:R-:W-:Y:S01]  /*02f0*/  USHF.L.U32 UR4, UR4, 0x1, URZ ;  /* 0x0000000104047899 */ /* 0x000fe2000800063f */
[----:B------:R-:W0:Y:S11]  /*0300*/  FENCE.VIEW.ASYNC.S ;  /* 0x00000000000073c6 */ /* 0x000e360000000000 */
[----:B0-----:R0:W1:Y:S01]  /*0310*/  SYNCS.EXCH.64 URZ, [UR8+0x36000], UR4 ;  /* 0x03600004083f75b2 */ /* 0x0010620008000100 */
[----:B------:R0:W2:Y:S01]  /*0320*/  SYNCS.EXCH.64 URZ, [UR8+0x36048], UR6 ;  /* 0x03604806083f75b2 */ /* 0x0000a20008000100 */
[----:B------:R0:W3:Y:S01]  /*0330*/  SYNCS.EXCH.64 URZ, [UR8+0x36008], UR4 ;  /* 0x03600804083f75b2 */ /* 0x0000e20008000100 */
[----:B------:R0:W4:Y:S01]  /*0340*/  SYNCS.EXCH.64 URZ, [UR8+0x36050], UR6 ;  /* 0x03605006083f75b2 */ /* 0x0001220008000100 */
[----:B------:R0:W0:Y:S01]  /*0350*/  SYNCS.EXCH.64 URZ, [UR8+0x36010], UR4 ;  /* 0x03601004083f75b2 */ /* 0x0000220008000100 */
        /* <DEDUP_REMOVED lines=13> */
[----:B------:R-:W-:Y:S01]  /*0430*/  NOP ;  /* 0x0000000000007918 */ /* 0x000fe20000000000 */
.L_x_3:
[----:B0-----:R-:W-:Y:S05]  /*0440*/  BSYNC B0 ;  /* 0x0000000000007941 */ /* 0x001fea0003800000 */
.L_x_2:
[----:B------:R-:W-:Y:S01]  /*0450*/  ULDC UR4, c[0x0][0x150] ;  /* 0x0000540000047ab9 */ /* 0x000fe20000000800 */
[----:B------:R-:W-:Y:S01]  /*0460*/  LEA.HI R3, R3, R4, RZ, 0x2 ;  /* 0x0000000403037211 */ /* 0x000fe200078f10ff */
[----:B------:R-:W-:Y:S01]  /*0470*/  FMUL R6, R6, UR4 ;  /* 0x0000000406067c20 */ /* 0x000fe20008400000 */
[----:B------:R-:W-:Y:S01]  /*0480*/  LEA.HI R5, R5, R0, RZ, 0x2 ;  /* 0x0000000005057211 */ /* 0x000fe200078f10ff */
[----:B------:R-:W-:Y:S01]  /*0490*/  ULDC UR4, c[0x0][0x154] ;  /* 0x0000550000047ab9 */ /* 0x000fe20000000800 */
[----:B------:R-:W-:Y:S01]  /*04a0*/  LOP3.LUT R3, R3, 0xfffffffc, RZ, 0xc0, !PT ;  /* 0xfffffffc03037812 */ /* 0x000fe200078ec0ff */
[----:B------:R-:W0:Y:S01]  /*04b0*/  LDC R14, c[0x0][0x140] ;  /* 0x00005000ff0e7b82 */ /* 0x000e220000000800 */
[----:B------:R-:W-:Y:S01]  /*04c0*/  LOP3.LUT R5, R5, 0x3ffffffc, RZ, 0xc0, !PT ;  /* 0x3ffffffc05057812 */ /* 0x000fe200078ec0ff */
[----:B------:R-:W5:Y:S01]  /*04d0*/  F2I.U32.TRUNC.NTZ R6, R6 ;  /* 0x0000000600067305 */ /* 0x000f62000020f000 */
[----:B------:R-:W-:Y:S01]  /*04e0*/  LOP3.LUT P0, RZ, R12, 0x7, RZ, 0xc0, !PT ;  /* 0x000000070cff7812 */ /* 0x000fe2000780c0ff */
[----:B------:R-:W-:Y:S01]  /*04f0*/  IMAD.IADD R3, R4, 0x1, -R3 ;  /* 0x0000000104037824 */ /* 0x000fe200078e0a03 */
[----:B------:R-:W-:Y:S01]  /*0500*/  ISETP.NE.AND P3, PT, R9, 0x1, PT ;  /* 0x000000010900780c */ /* 0x000fe20003f65270 */
[----:B------:R-:W-:Y:S01]  /*0510*/  IMAD.IADD R0, R0, 0x1, -R5 ;  /* 0x0000000100007824 */ /* 0x000fe200078e0a05 */
[----:B------:R-:W-:Y:S01]  /*0520*/  I2FP.F32.U32 R5, R13 ;  /* 0x0000000d00057245 */ /* 0x000fe20000201000 */
[----:B------:R-:W-:Y:S01]  /*0530*/  NOP ;  /* 0x0000000000007918 */ /* 0x000fe20000000000 */
[----:B------:R-:W-:Y:S01]  /*0540*/  NOP ;  /* 0x0000000000007918 */ /* 0x000fe20000000000 */
[----:B------:R-:W-:-:S02]  /*0550*/  IMAD R4, R0, 0x4, R3 ;  /* 0x0000000400047824 */ /* 0x000fc400078e0203 */
[----:B------:R-:W-:Y:S01]  /*0560*/  FMUL R7, R5, UR4 ;  /* 0x0000000405077c20 */ /* 0x000fe20008400000 */
[----:B------:R-:W-:Y:S01]  /*0570*/  ULDC UR4, c[0x0][0x144] ;  /* 0x0000510000047ab9 */ /* 0x000fe20000000800 */
[C---:B------:R-:W-:Y:S01]  /*0580*/  IMAD.SHL.U32 R5, R4.reuse, 0x4, RZ ;  /* 0x0000000404057824 */ /* 0x040fe200078e00ff */
[----:B------:R-:W-:Y:S01]  /*0590*/  LEA.HI R0, R4, R4, RZ, 0x1 ;  /* 0x0000000404007211 */ /* 0x000fe200078f08ff */
[----:B-----5:R-:W-:Y:S02]  /*05a0*/  IMAD.MOV R8, RZ, RZ, -R6 ;  /* 0x000000ffff087224 */ /* 0x020fe400078e0a06 */
[----:B------:R-:W5:Y:S01]  /*05b0*/  F2I.U32.TRUNC.NTZ R7, R7 ;  /* 0x0000000700077305 */ /* 0x000f62000020f000 */
[----:B------:R-:W-:Y:S01]  /*05c0*/  LOP3.LUT R3, R0, 0xfffffffe, RZ, 0xc0, !PT ;  /* 0xfffffffe00037812 */ /* 0x000fe200078ec0ff */
[----:B------:R-:W-:Y:S01]  /*05d0*/  IMAD R0, R8, UR4, R11 ;  /* 0x0000000408007c24 */ /* 0x000fe2000f8e020b */
[----:B------:R-:W-:-:S03]  /*05e0*/  ULDC UR4, c[0x0][0x148] ;  /* 0x0000520000047ab9 */ /* 0x000fc60000000800 */
[----:B------:R-:W-:Y:S01]  /*05f0*/  IMAD.IADD R3, R4, 0x1, -R3 ;  /* 0x0000000104037824 */ /* 0x000fe200078e0a03 */
[----:B0-----:R-:W-:-:S04]  /*0600*/  ISETP.EQ.U32.AND P1, PT, R14, 0x1, PT ;  /* 0x000000010e00780c */ /* 0x001fc80003f22070 */
[----:B------:R-:W-:Y:S02]  /*0610*/  ISETP.NE.AND P4, PT, R3, R0, PT ;  /* 0x000000000300720c */ /* 0x000fe40003f85270 */
[----:B------:R-:W-:-:S04]  /*0620*/  SHF.R.S32.HI R3, RZ, 0x1f, R2 ;  /* 0x0000001fff037819 */ /* 0x000fc80000011402 */
[----:B------:R-:W-:Y:S02]  /*0630*/  LEA.HI R0, R3, R2, RZ, 0x2 ;  /* 0x0000000203007211 */ /* 0x000fe400078f10ff */
[----:B------:R-:W-:Y:S01]  /*0640*/  LOP3.LUT R3, R4, 0xc, R5, 0x78, !PT ;  /* 0x0000000c04037812 */ /* 0x000fe200078e7805 */
[----:B-----5:R-:W-:Y:S01]  /*0650*/  IMAD.MOV R4, RZ, RZ, -R7 ;  /* 0x000000ffff047224 */ /* 0x020fe200078e0a07 */
[----:B------:R-:W-:Y:S02]  /*0660*/  LOP3.LUT R5, R0, 0xfffffffc, RZ, 0xc0, !PT ;  /* 0xfffffffc00057812 */ /* 0x000fe400078ec0ff */
[C---:B------:R-:W-:Y:S01]  /*0670*/  ISETP.LT.U32.AND P0, PT, R3.reuse, 0x2, !P0 ;  /* 0x000000020300780c */ /* 0x040fe20004701070 */
[----:B------:R-:W-:Y:S01]  /*0680*/  IMAD R7, R4, UR4, R13 ;  /* 0x0000000404077c24 */ /* 0x000fe2000f8e020d */
[----:B------:R-:W-:Y:S01]  /*0690*/  @P4 LEA.HI R0, R3, R3, RZ, 0x1 ;  /* 0x0000000303004211 */ /* 0x000fe200078f08ff */
[----:B------:R-:W-:Y:S02]  /*06a0*/  IMAD.IADD R8, R2, 0x1, -R5 ;  /* 0x0000000102087824 */ /* 0x000fe400078e0a05 */
[----:B------:R-:W-:Y:S01]  /*06b0*/  IMAD.MOV.U32 R5, RZ, RZ, 0x1 ;  /* 0x00000001ff057424 */ /* 0x000fe200078e00ff */
[----:B------:R-:W-:-:S02]  /*06c0*/  @P4 SHF.R.S32.HI R0, RZ, 0x1, R0 ;  /* 0x00000001ff004819 */ /* 0x000fc40000011400 */
[----:B------:R-:W-:Y:S02]  /*06d0*/  LOP3.LUT P2, RZ, R9, R8, RZ, 0xfc, !PT ;  /* 0x0000000809ff7212 */ /* 0x000fe4000784fcff */
[----:B------:R-:W-:Y:S02]  /*06e0*/  @P4 ISETP.NE.AND P5, PT, R0, R7, PT ;  /* 0x000000070000420c */ /* 0x000fe40003fa5270 */
[----:B------:R-:W-:Y:S02]  /*06f0*/  SEL R4, RZ, 0x1, P2 ;  /* 0x00000001ff047807 */ /* 0x000fe40001000000 */
[----:B------:R-:W-:Y:S02]  /*0700*/  SEL R0, RZ, 0x1, !P0 ;  /* 0x00000001ff007807 */ /* 0x000fe40004000000 */
[----:B------:R-:W-:Y:S02]  /*0710*/  @P4 SEL R5, RZ, 0x1, P5 ;  /* 0x00000001ff054807 */ /* 0x000fe40002800000 */
[----:B------:R-:W-:-:S02]  /*0720*/  SEL R4, R4, 0x2, P3 ;  /* 0x0000000204047807 */ /* 0x000fc40001800000 */
[----:B------:R-:W-:Y:S01]  /*0730*/  LOP3.LUT R5, R5, R0, RZ, 0xc0, !PT ;  /* 0x0000000005057212 */ /* 0x000fe200078ec0ff */
[----:B------:R-:W-:Y:S06]  /*0740*/  @!P1 BRA `(.L_x_4) ;  /* 0x0000000000089947 */ /* 0x000fec0003800000 */
[----:B-1234-:R-:W-:Y:S01]  /*0750*/  UCGABAR_ARV ;  /* 0x00000000000079c7 */ /* 0x01efe20008000000 */
[----:B------:R-:W-:Y:S05]  /*0760*/  BRA `(.L_x_5) ;  /* 0x0000000000047947 */ /* 0x000fea0003800000 */
.L_x_4:
[----:B-1234-:R-:W-:Y:S01]  /*0770*/  NOP ;  /* 0x0000000000007918 */ /* 0x01efe20000000000 */
.L_x_5:
[----:B------:R-:W-:Y:S01]  /*0780*/  ULDC.64 UR4, c[0x0][0x598] ;  /* 0x0001660000047ab9 */ /* 0x000fe20000000a00 */
[----:B------:R-:W-:Y:S01]  /*0790*/  ULDC.64 UR12, c[0x0][0x208] ;  /* 0x00008200000c7ab9 */ /* 0x000fe20000000a00 */
[----:B------:R-:W-:-:S04]  /*07a0*/  ISETP.NE.U32.AND P0, PT, RZ, UR4, PT ;  /* 0x00000004ff007c0c */ /* 0x000fc8000bf05070 */
[----:B------:R-:W-:-:S13]  /*07b0*/  ISETP.NE.AND.EX P0, PT, RZ, UR5, PT, P0 ;  /* 0x00000005ff007c0c */ /* 0x000fda000bf05300 */
[----:B------:R-:W-:Y:S05]  /*07c0*/  @!P0 BRA `(.L_x_6) ;  /* 0x00000000001c8947 */ /* 0x000fea0003800000 */
[----:B------:R-:W0:Y:S02]  /*07d0*/  LDC.64 R6, c[0x0][0x598] ;  /* 0x00016600ff067b82 */ /* 0x000e240000000a00 */
[----:B0-----:R-:W2:Y:S02]  /*07e0*/  LDG.E.64 R6, desc[UR12][R6.64] ;  /* 0x0000000c06067981 */ /* 0x001ea4000c1e1b00 */
[----:B--2---:R-:W-:-:S04]  /*07f0*/  ISETP.NE.U32.AND P0, PT, R6, RZ, PT ;  /* 0x000000ff0600720c */ /* 0x004fc80003f05070 */
[----:B------:R-:W-:-:S13]  /*0800*/  ISETP.NE.AND.EX P0, PT, R7, RZ, PT, P0 ;  /* 0x000000ff0700720c */ /* 0x000fda0003f05300 */
[----:B------:R-:W-:Y:S05]  /*0810*/  @!P0 BRA `(.L_x_6) ;  /* 0x0000000000088947 */ /* 0x000fea0003800000 */
[----:B------:R0:W5:Y:S01]  /*0820*/  LD.E R0, desc[UR12][R6.64] ;  /* 0x0000000c06007980 */ /* 0x000162000c101900 */
[----:B------:R-:W-:Y:S05]  /*0830*/  BRA `(.L_x_7) ;  /* 0x0000000000207947 */ /* 0x000fea0003800000 */
.L_x_6:
[----:B------:R-:W-:Y:S02]  /*0840*/  ULDC.64 UR4, c[0x0][0x588] ;  /* 0x0001620000047ab9 */ /* 0x000fe40000000a00 */
[----:B------:R-:W-:-:S04]  /*0850*/  ISETP.NE.U32.AND P0, PT, RZ, UR4, PT ;  /* 0x00000004ff007c0c */ /* 0x000fc8000bf05070 */
[----:B------:R-:W-:-:S13]  /*0860*/  ISETP.NE.AND.EX P0, PT, RZ, UR5, PT, P0 ;  /* 0x00000005ff007c0c */ /* 0x000fda000bf05300 */
[----:B------:R-:W-:Y:S05]  /*0870*/  @!P0 BRA `(.L_x_8) ;  /* 0x00000000000c8947 */ /* 0x000fea0003800000 */
[----:B------:R-:W0:Y:S02]  /*0880*/  LDC.64 R6, c[0x0][0x588] ;  /* 0x00016200ff067b82 */ /* 0x000e240000000a00 */
[----:B0-----:R1:W5:Y:S01]  /*0890*/  LDG.E R0, desc[UR12][R6.64] ;  /* 0x0000000c06007981 */ /* 0x001362000c1e1900 */
[----:B------:R-:W-:Y:S05]  /*08a0*/  BRA `(.L_x_7) ;  /* 0x0000000000047947 */ /* 0x000fea0003800000 */
.L_x_8:
[----:B------:R-:W2:Y:S02]  /*08b0*/  LDC R0, c[0x0][0x580] ;  /* 0x00016000ff007b82 */ /* 0x000ea40000000800 */
.L_x_7:
[----:B------:R-:W-:Y:S02]  /*08c0*/  ULDC.64 UR4, c[0x0][0x5a0] ;  /* 0x0001680000047ab9 */ /* 0x000fe40000000a00 */
[----:B------:R-:W-:-:S04]  /*08d0*/  ISETP.NE.U32.AND P0, PT, RZ, UR4, PT ;  /* 0x00000004ff007c0c */ /* 0x000fc8000bf05070 */
[----:B------:R-:W-:-:S13]  /*08e0*/  ISETP.NE.AND.EX P0, PT, RZ, UR5, PT, P0 ;  /* 0x00000005ff007c0c */ /* 0x000fda000bf05300 */
[----:B------:R-:W-:Y:S05]  /*08f0*/  @!P0 BRA `(.L_x_9) ;  /* 0x00000000001c8947 */ /* 0x000fea0003800000 */
[----:B01----:R-:W0:Y:S02]  /*0900*/  LDC.64 R6, c[0x0][0x5a0] ;  /* 0x00016800ff067b82 */ /* 0x003e240000000a00 */
[----:B0-----:R-:W3:Y:S02]  /*0910*/  LDG.E.64 R6, desc[UR12][R6.64] ;  /* 0x0000000c06067981 */ /* 0x001ee4000c1e1b00 */
[----:B---3--:R-:W-:-:S04]  /*0920*/  ISETP.NE.U32.AND P0, PT, R6, RZ, PT ;  /* 0x000000ff0600720c */ /* 0x008fc80003f05070 */
[----:B------:R-:W-:-:S13]  /*0930*/  ISETP.NE.AND.EX P0, PT, R7, RZ, PT, P0 ;  /* 0x000000ff0700720c */ /* 0x000fda0003f05300 */
[----:B------:R-:W-:Y:S05]  /*0940*/  @!P0 BRA `(.L_x_9) ;  /* 0x0000000000088947 */ /* 0x000fea0003800000 */
[----:B------:R0:W5:Y:S01]  /*0950*/  LD.E R2, desc[UR12][R6.64] ;  /* 0x0000000c06027980 */ /* 0x000162000c101900 */
[----:B------:R-:W-:Y:S05]  /*0960*/  BRA `(.L_x_10) ;  /* 0x0000000000207947 */ /* 0x000fea0003800000 */
.L_x_9:
[----:B------:R-:W-:Y:S02]  /*0970*/  ULDC.64 UR4, c[0x0][0x590] ;  /* 0x0001640000047ab9 */ /* 0x000fe40000000a00 */
[----:B------:R-:W-:-:S04]  /*0980*/  ISETP.NE.U32.AND P0, PT, RZ, UR4, PT ;  /* 0x00000004ff007c0c */ /* 0x000fc8000bf05070 */
[----:B------:R-:W-:-:S13]  /*0990*/  ISETP.NE.AND.EX P0, PT, RZ, UR5, PT, P0 ;  /* 0x00000005ff007c0c */ /* 0x000fda000bf05300 */
[----:B------:R-:W-:Y:S05]  /*09a0*/  @!P0 BRA `(.L_x_11) ;  /* 0x00000000000c8947 */ /* 0x000fea0003800000 */
[----:B01----:R-:W0:Y:S02]  /*09b0*/  LDC.64 R6, c[0x0][0x590] ;  /* 0x00016400ff067b82 */ /* 0x003e240000000a00 */
[----:B0-----:R1:W5:Y:S01]  /*09c0*/  LDG.E R2, desc[UR12][R6.64] ;  /* 0x0000000c06027981 */ /* 0x001362000c1e1900 */
[----:B------:R-:W-:Y:S05]  /*09d0*/  BRA `(.L_x_10) ;  /* 0x0000000000047947 */ /* 0x000fea0003800000 */
.L_x_11:
[----:B------:R-:W3:Y:S02]  /*09e0*/  LDC R2, c[0x0][0x584] ;  /* 0x00016100ff027b82 */ /* 0x000ee40000000800 */
.L_x_10:
[----:B01----:R-:W0:Y:S08]  /*09f0*/  LDC R6, c[0x0][0x3c4] ;  /* 0x0000f100ff067b82 */ /* 0x003e300000000800 */
[----:B------:R-:W1:Y:S01]  /*0a00*/  LDC.64 R14, c[0x0][0x3c8] ;  /* 0x0000f200ff0e7b82 */ /* 0x000e620000000a00 */
[----:B0-----:R-:W-:-:S05]  /*0a10*/  VIADD R6, R6, 0x3f ;  /* 0x0000003f06067836 */ /* 0x001fca0000000000 */
[----:B------:R-:W-:-:S04]  /*0a20*/  SHF.R.S32.HI R7, RZ, 0x1f, R6 ;  /* 0x0000001fff077819 */ /* 0x000fc80000011406 */
[----:B------:R-:W-:-:S04]  /*0a30*/  LEA.HI R7, R7, R6, RZ, 0x6 ;  /* 0x0000000607077211 */ /* 0x000fc800078f30ff */
[----:B------:R-:W-:-:S05]  /*0a40*/  SHF.R.S32.HI R7, RZ, 0x6, R7 ;  /* 0x00000006ff077819 */ /* 0x000fca0000011407 */
[----:B-1----:R-:W-:-:S04]  /*0a50*/  IMAD R6, R7, R14, RZ ;  /* 0x0000000e07067224 */ /* 0x002fc800078e02ff */
[----:B------:R-:W-:Y:S01]  /*0a60*/  IMAD R6, R6, R15, RZ ;  /* 0x0000000f06067224 */ /* 0x000fe200078e02ff */
[----:B------:R-:W-:Y:S06]  /*0a70*/  @!P1 BRA `(.L_x_12) ;  /* 0x00000000000c9947 */ /* 0x000fec0003800000 */
[----:B------:R-:W-:Y:S01]  /*0a80*/  UCGABAR_WAIT ;  /* 0x0000000000007dc7 */ /* 0x000fe20008000000 */
[----:B------:R-:W-:Y:S01]  /*0a90*/  CCTL.IVALL ;  /* 0x00000000ff00798f */ /* 0x000fe20002000000 */
[----:B------:R-:W-:Y:S05]  /*0aa0*/  BRA `(.L_x_13) ;  /* 0x0000000000047947 */ /* 0x000fea0003800000 */
.L_x_12:
[----:B------:R-:W-:Y:S06]  /*0ab0*/  BAR.SYNC.DEFER_BLOCKING 0x0 ;  /* 0x0000000000007b1d */ /* 0x000fec0000010000 */
.L_x_13:
[----:B------:R-:W-:-:S13]  /*0ac0*/  ISETP.NE.AND P0, PT, R9, RZ, PT ;  /* 0x000000ff0900720c */ /* 0x000fda0003f05270 */
[----:B------:R-:W-:Y:S05]  /*0ad0*/  @!P0 BRA `(.L_x_14) ;  /* 0x0000005400188947 */ /* 0x000fea0003800000 */
[----:B------:R-:W-:-:S13]  /*0ae0*/  ISETP.NE.AND P0, PT, R9, 0x1, PT ;  /* 0x000000010900780c */ /* 0x000fda0003f05270 */
[----:B------:R-:W-:Y:S05]  /*0af0*/  @P0 EXIT ;  /* 0x000000000000094d */ /* 0x000fea0003800000 */
[----:B------:R-:W-:Y:S01]  /*0b00*/  ISETP.GE.AND P0, PT, R6, 0x1, PT ;  /* 0x000000010600780c */ /* 0x000fe20003f06270 */
[----:B------:R-:W-:Y:S01]  /*0b10*/  UMOV UR4, URZ ;  /* 0x0000003f00047c82 */ /* 0x000fe20008000000 */
[----:B------:R-:W-:Y:S02]  /*0b20*/  CS2R R86, SRZ ;  /* 0x0000000000567805 */ /* 0x000fe4000001ff00 */
[----:B------:R-:W-:Y:S02]  /*0b30*/  CS2R R24, SRZ ;  /* 0x0000000000187805 */ /* 0x000fe4000001ff00 */
[----:B------:R-:W-:Y:S02]  /*0b40*/  CS2R R26, SRZ ;  /* 0x00000000001a7805 */ /* 0x000fe4000001ff00 */
[----:B------:R-:W-:Y:S02]  /*0b50*/  CS2R R28, SRZ ;  /* 0x00000000001c7805 */ /* 0x000fe4000001ff00 */
[----:B------:R-:W-:-:S02]  /*0b60*/  CS2R R30, SRZ ;  /* 0x00000000001e7805 */ /* 0x000fc4000001ff00 */
[----:B------:R-:W-:Y:S02]  /*0b70*/  CS2R R32, SRZ ;  /* 0x0000000000207805 */ /* 0x000fe4000001ff00 */
        /* <DEDUP_REMOVED lines=25> */
[----:B------:R-:W-:Y:S01]  /*0d10*/  CS2R R84, SRZ ;  /* 0x0000000000547805 */ /* 0x000fe2000001ff00 */
[----:B------:R-:W-:Y:S06]  /*0d20*/  @!P0 BRA `(.L_x_15) ;  /* 0x0000000000a88947 */ /* 0x000fec0003800000 */
[----:B------:R-:W-:-:S04]  /*0d30*/  LOP3.LUT R7, R4, 0x1, RZ, 0xfc, !PT ;  /* 0x0000000104077812 */ /* 0x000fc800078efcff */
[----:B------:R-:W-:-:S13]  /*0d40*/  ISETP.NE.AND P0, PT, R7, 0x3, PT ;  /* 0x000000030700780c */ /* 0x000fda0003f05270 */
[----:B------:R-:W-:Y:S05]  /*0d50*/  @!P0 BRA `(.L_x_16) ;  /* 0x0000000000048947 */ /* 0x000fea0003800000 */
[----:B------:R-:W-:Y:S01]  /*0d60*/  BPT.TRAP 0x1 ;  /* 0x000000040000795c */ /* 0x000fe20000300000 */
.L_x_16:
[----:B------:R-:W0:Y:S01]  /*0d70*/  S2UR UR5, SR_CgaCtaId ;  /* 0x00000000000579c3 */ /* 0x000e220000008800 */
[----:B------:R-:W-:Y:S01]  /*0d80*/  SHF.L.U32 R7, RZ, 0x1f, RZ ;  /* 0x0000001fff077819 */ /* 0x000fe200000006ff */
[----:B------:R-:W-:Y:S02]  /*0d90*/  UMOV UR4, 0x400 ;  /* 0x0000040000047882 */ /* 0x000fe40000000000 */
[----:B0-----:R-:W-:-:S12]  /*0da0*/  ULEA UR4, UR5, UR4, 0x18 ;  /* 0x0000000405047291 */ /* 0x001fd8000f8ec03f */
.L_x_17:
[----:B0-----:R-:W-:-:S04]  /*0db0*/  IMAD.U32 R8, RZ, RZ, UR4 ;  /* 0x00000004ff087e24 */ /* 0x001fc8000f8e00ff */
[----:B------:R0:W1:Y:S03]  /*0dc0*/  SYNCS.PHASECHK.TRANS64.TRYWAIT P0, [R8+URZ+0x36000], R7 ;  /* 0x03600007080075a7 */ /* 0x000066000800017f */
[----:B-1----:R-:W-:Y:S05]  /*0dd0*/  @!P0 NANOSLEEP.SYNCS 0x989680 ;  /* 0x009896800000895d */ /* 0x002fea0003900000 */
[----:B------:R-:W1:Y:S02]  /*0de0*/  @!P0 SYNCS.PHASECHK.TRANS64 P0, [R8+URZ+0x36000], R7 ;  /* 0x03600007080085a7 */ /* 0x000e64000800007f */
[----:B-1----:R-:W-:Y:S05]  /*0df0*/  @!P0 BRA `(.L_x_17) ;  /* 0xfffffffc00ec8947 */ /* 0x002fea000383ffff */
[----:B------:R-:W-:Y:S01]  /*0e00*/  UIADD3 UR5, UR4, 0x12000, URZ ;  /* 0x0001200004057890 */ /* 0x000fe2000fffe03f */
[----:B------:R-:W-:Y:S01]  /*0e10*/  WARPGROUP.ARRIVE ;  /* 0x00000000000079c5 */ /* 0x000fe20000000000 */
[----:B------:R-:W-:Y:S02]  /*0e20*/  USHF.R.U32.HI UR4, URZ, 0x4, UR4 ;  /* 0x000000043f047899 */ /* 0x000fe40008011604 */
[----:B------:R-:W-:Y:S02]  /*0e30*/  USHF.R.U32.HI UR5, URZ, 0x4, UR5 ;  /* 0x000000043f057899 */ /* 0x000fe40008011605 */
[----:B------:R-:W-:Y:S02]  /*0e40*/  ULOP3.LUT UR4, UR4, 0x3fff, URZ, 0xc0, !UPT ;  /* 0x00003fff04047892 */ /* 0x000fe4000f8ec03f */
[----:B------:R-:W-:Y:S02]  /*0e50*/  ULOP3.LUT UR5, UR5, 0x3fff, URZ, 0xc0, !UPT ;  /* 0x00003fff05057892 */ /* 0x000fe4000f8ec03f */
[----:B------:R-:W-:-:S02]  /*0e60*/  ULOP3.LUT UR9, UR4, 0x10000, URZ, 0xfc, !UPT ;  /* 0x0001000004097892 */ /* 0x000fc4000f8efc3f */
[----:B------:R-:W-:Y:S01]  /*0e70*/  ULOP3.LUT UR8, UR5, 0x10000, URZ, 0xfc, !UPT ;  /* 0x0001000005087892 */ /* 0x000fe2000f8efc3f */
[----:B------:R-:W-:Y:S02]  /*0e80*/  UMOV UR7, 0x40000040 ;  /* 0x4000004000077882 */ /* 0x000fe40000000000 */
[----:B------:R-:W-:Y:S02]  /*0e90*/  UMOV UR5, 0x40000040 ;  /* 0x4000004000057882 */ /* 0x000fe40000000000 */
[----:B------:R-:W-:Y:S02]  /*0ea0*/  UMOV UR4, UR9 ;  /* 0x0000000900047c82 */ /* 0x000fe40008000000 */
[----:B------:R-:W-:Y:S02]  /*0eb0*/  UMOV UR6, UR8 ;  /* 0x0000000800067c82 */ /* 0x000fe40008000000 */
[----:B------:R-:W-:Y:S01]  /*0ec0*/  HGMMA.64x128x16.F32.BF16 R24, gdesc[UR4], RZ, !UPT ;  /* 0x01e00000041879f0 */ /* 0x000fe2000c7018ff */
[----:B------:R-:W-:-:S02]  /*0ed0*/  UIADD3 UR4, UR9, 0x2, URZ ;  /* 0x0000000209047890 */ /* 0x000fc4000fffe03f */
[----:B------:R-:W-:Y:S01]  /*0ee0*/  UIADD3 UR6, UR8, 0x2, URZ ;  /* 0x0000000208067890 */ /* 0x000fe2000fffe03f */
[----:B------:R-:W-:Y:S01]  /*0ef0*/  UMOV UR5, 0x40000040 ;  /* 0x4000004000057882 */ /* 0x000fe20000000000 */
[----:B------:R-:W-:-:S07]  /*0f00*/  UMOV UR7, 0x40000040 ;  /* 0x4000004000077882 */ /* 0x000fce0000000000 */
[----:B------:R-:W-:Y:S01]  /*0f10*/  HGMMA.64x128x16.F32.BF16 R24, gdesc[UR4], R24 ;  /* 0x01e00000041879f0 */ /* 0x000fe20008701818 */
[----:B------:R-:W-:Y:S02]  /*0f20*/  UIADD3 UR4, UR9, 0x4, URZ ;  /* 0x0000000409047890 */ /* 0x000fe4000fffe03f */
        /* <DEDUP_REMOVED lines=8> */
[----:B------:R-:W-:Y:S01]  /*0fb0*/  HGMMA.64x128x16.F32.BF16 R24, gdesc[UR4], R24, gsb0 ;  /* 0x01e00000041879f0 */ /* 0x000fe20008001818 */
[----:B------:R-:W-:-:S05]  /*0fc0*/  UMOV UR4, 0x1 ;  /* 0x0000000100047882 */ /* 0x000fca0000000000 */
.L_x_15:
[----:B0-----:R-:W-:-:S05]  /*0fd0*/  VIMNMX R7, R6, 0x1, PT ;  /* 0x0000000106077848 */ /* 0x001fca0003fe0100 */
[----:B------:R-:W-:-:S05]  /*0fe0*/  IMAD.IADD R7, R6, 0x1, -R7 ;  /* 0x0000000106077824 */ /* 0x000fca00078e0a07 */
[----:B------:R-:W-:-:S13]  /*0ff0*/  ISETP.GE.AND P0, PT, R7, 0x1, PT ;  /* 0x000000010700780c */ /* 0x000fda0003f06270 */
[----:B------:R-:W-:Y:S05]  /*1000*/  @!P0 BRA `(.L_x_18) ;  /* 0x00000004001c8947 */ /* 0x000fea0003800000 */
[----:B------:R-:W0:Y:S01]  /*1010*/  S2UR UR6, SR_CgaCtaId ;  /* 0x00000000000679c3 */ /* 0x000e220000008800 */
[----:B------:R-:W-:Y:S01]  /*1020*/  UMOV UR5, 0x400 ;  /* 0x0000040000057882 */ /* 0x000fe20000000000 */
[----:B------:R-:W-:Y:S01]  /*1030*/  LOP3.LUT R13, R4, 0x1, RZ, 0xfc, !PT ;  /* 0x00000001040d7812 */ /* 0x000fe200078efcff */
[----:B------:R-:W-:Y:S01]  /*1040*/  IMAD.MOV.U32 R12, RZ, RZ, RZ ;  /* 0x000000ffff0c7224 */ /* 0x000fe200078e00ff */
[----:B------:R-:W-:Y:S01]  /*1050*/  UISETP.NE.U32.AND UP0, UPT, UR4, URZ, UPT ;  /* 0x0000003f0400728c */ /* 0x000fe2000bf05070 */
[----:B------:R-:W-:Y:S02]  /*1060*/  IMAD.MOV.U32 R8, RZ, RZ, R7 ;  /* 0x000000ffff087224 */ /* 0x000fe400078e0007 */
[----:B------:R-:W-:Y:S01]  /*1070*/  IMAD.MOV.U32 R9, RZ, RZ, RZ ;  /* 0x000000ffff097224 */ /* 0x000fe200078e00ff */
[----:B0-----:R-:W-:-:S04]  /*1080*/  ULEA UR7, UR6, UR5, 0x18 ;  /* 0x0000000506077291 */ /* 0x001fc8000f8ec03f */
[----:B------:R-:W-:Y:S02]  /*1090*/  UIADD3 UR6, UR7, 0x12000, URZ ;  /* 0x0001200007067890 */ /* 0x000fe4000fffe03f */
[----:B------:R-:W-:Y:S02]  /*10a0*/  USHF.R.U32.HI UR5, URZ, 0x4, UR7 ;  /* 0x000000043f057899 */ /* 0x000fe40008011607 */
[----:B------:R-:W-:Y:S02]  /*10b0*/  USHF.R.U32.HI UR6, URZ, 0x4, UR6 ;  /* 0x000000043f067899 */ /* 0x000fe40008011606 */
[----:B------:R-:W-:Y:S02]  /*10c0*/  ULOP3.LUT UR5, UR5, 0x3fff, URZ, 0xc0, !UPT ;  /* 0x00003fff05057892 */ /* 0x000fe4000f8ec03f */
[----:B------:R-:W-:Y:S02]  /*10d0*/  ULOP3.LUT UR6, UR6, 0x3fff, URZ, 0xc0, !UPT ;  /* 0x00003fff06067892 */ /* 0x000fe4000f8ec03f */
[----:B------:R-:W-:-:S02]  /*10e0*/  ULOP3.LUT UR14, UR5, 0x10000, URZ, 0xfc, !UPT ;  /* 0x00010000050e7892 */ /* 0x000fc4000f8efc3f */
[----:B------:R-:W-:-:S12]  /*10f0*/  ULOP3.LUT UR15, UR6, 0x10000, URZ, 0xfc, !UPT ;  /* 0x00010000060f7892 */ /* 0x000fd8000f8efc3f */
.L_x_23:
[----:B------:R-:W-:-:S13]  /*1100*/  ISETP.NE.AND P1, PT, R13, 0x3, PT ;  /* 0x000000030d00780c */ /* 0x000fda0003f25270 */
[----:B------:R-:W-:Y:S05]  /*1110*/  @!P1 BRA `(.L_x_19) ;  /* 0x0000000000049947 */ /* 0x000fea0003800000 */
[----:B------:R-:W-:Y:S01]  /*1120*/  BPT.TRAP 0x1 ;  /* 0x000000040000795c */ /* 0x000fe20000300000 */
.L_x_19:
[----:B------:R-:W-:Y:S01]  /*1130*/  SHF.L.U32 R10, R12, 0x1f, RZ ;  /* 0x0000001f0c0a7819 */ /* 0x000fe200000006ff */
[----:B------:R-:W-:-:S12]  /*1140*/  ULEA UR5, UR4, UR7, 0x3 ;  /* 0x0000000704057291 */ /* 0x000fd8000f8e183f */
.L_x_20:
[----:B0-----:R-:W-:-:S04]  /*1150*/  IMAD.U32 R11, RZ, RZ, UR5 ;  /* 0x00000005ff0b7e24 */ /* 0x001fc8000f8e00ff */
[----:B------:R0:W1:Y:S03]  /*1160*/  SYNCS.PHASECHK.TRANS64.TRYWAIT P0, [R11+URZ+0x36000], R10 ;  /* 0x0360000a0b0075a7 */ /* 0x000066000800017f */
[----:B-1----:R-:W-:Y:S05]  /*1170*/  @!P0 NANOSLEEP.SYNCS 0x989680 ;  /* 0x009896800000895d */ /* 0x002fea0003900000 */
[----:B------:R-:W1:Y:S02]  /*1180*/  @!P0 SYNCS.PHASECHK.TRANS64 P0, [R11+URZ+0x36000], R10 ;  /* 0x0360000a0b0085a7 */ /* 0x000e64000800007f */
[----:B-1----:R-:W-:Y:S05]  /*1190*/  @!P0 BRA `(.L_x_20) ;  /* 0xfffffffc00ec8947 */ /* 0x002fea000383ffff */
[----:B------:R-:W-:Y:S01]  /*11a0*/  ULEA UR5, UR4, UR14, 0x9 ;  /* 0x0000000e04057291 */ /* 0x000fe2000f8e483f */
[----:B------:R-:W-:Y:S01]  /*11b0*/  WARPGROUP.ARRIVE ;  /* 0x00000000000079c5 */ /* 0x000fe20000000000 */
[----:B------:R-:W-:Y:S01]  /*11c0*/  ULEA UR6, UR4, UR15, 0xa ;  /* 0x0000000f04067291 */ /* 0x000fe2000f8e503f */
[----:B------:R-:W-:Y:S01]  /*11d0*/  UMOV UR9, 0x40000040 ;  /* 0x4000004000097882 */ /* 0x000fe20000000000 */
[----:B------:R-:W-:-:S03]  /*11e0*/  UMOV UR11, 0x40000040 ;  /* 0x40000040000b7882 */ /* 0x000fc60000000000 */
[----:B------:R-:W-:Y:S02]  /*11f0*/  UMOV UR8, UR5 ;  /* 0x0000000500087c82 */ /* 0x000fe40008000000 */
[----:B------:R-:W-:Y:S02]  /*1200*/  UMOV UR10, UR6 ;  /* 0x00000006000a7c82 */ /* 0x000fe40008000000 */
[----:B------:R-:W-:Y:S01]  /*1210*/  HGMMA.64x128x16.F32.BF16 R24, gdesc[UR8], R24, UP0 ;  /* 0x01e00000081879f0 */ /* 0x000fe2000bf01818 */
        /* <DEDUP_REMOVED lines=14> */
[----:B------:R-:W-:Y:S03]  /*1300*/  HGMMA.64x128x16.F32.BF16 R24, gdesc[UR8], R24, gsb0 ;  /* 0x01e00000081879f0 */ /* 0x000fe60008001818 */
[----:B------:R-:W-:Y:S02]  /*1310*/  WARPGROUP.DEPBAR.LE gsb0, 0x1 ;  /* 0x00008000000079c5 */ /* 0x000fe40000010100 */
[----:B------:R-:W-:Y:S05]  /*1320*/  @!P1 BRA `(.L_x_21) ;  /* 0x0000000000049947 */ /* 0x000fea0003800000 */
[----:B------:R-:W-:Y:S01]  /*1330*/  BPT.TRAP 0x1 ;  /* 0x000000040000795c */ /* 0x000fe20000300000 */
.L_x_21:
[----:B------:R-:W-:-:S13]  /*1340*/  ISETP.NE.AND P0, PT, R5, RZ, PT ;  /* 0x000000ff0500720c */ /* 0x000fda0003f05270 */
[----:B0-----:R-:W-:-:S05]  /*1350*/  @P0 LEA R10, R9, UR7, 0x3 ;  /* 0x00000007090a0c11 */ /* 0x001fca000f8e18ff */
[----:B------:R-:W-:-:S05]  /*1360*/  @P0 VIADD R10, R10, 0x36048 ;  /* 0x000360480a0a0836 */ /* 0x000fca0000000000 */
[----:B------:R-:W-:-:S04]  /*1370*/  @P0 PRMT R10, R3, 0x654, R10 ;  /* 0x00000654030a0816 */ /* 0x000fc8000000000a */
[----:B------:R0:W-:Y:S01]  /*1380*/  @P0 SYNCS.ARRIVE.TRANS64.RED.A1T0 RZ, [R10+URZ], RZ ;  /* 0x000000ff0aff09a7 */ /* 0x0001e2000810043f */
[----:B------:R-:W-:-:S13]  /*1390*/  ISETP.GT.U32.AND P0, PT, R4, 0x1, PT ;  /* 0x000000010400780c */ /* 0x000fda0003f04070 */
[----:B0-----:R-:W-:Y:S05]  /*13a0*/  @P0 BRA `(.L_x_22) ;  /* 0x0000000000040947 */ /* 0x001fea0003800000 */
[----:B------:R-:W-:Y:S01]  /*13b0*/  BPT.TRAP 0x1 ;  /* 0x000000040000795c */ /* 0x000fe20000300000 */
.L_x_22:
[----:B------:R-:W-:Y:S01]  /*13c0*/  UIADD3 UR4, UR4, 0x1, URZ ;  /* 0x0000000104047890 */ /* 0x000fe2000fffe03f */
[C---:B------:R-:W-:Y:S01]  /*13d0*/  ISETP.GT.AND P1, PT, R8.reuse, 0x1, PT ;  /* 0x000000010800780c */ /* 0x040fe20003f24270 */
[----:B------:R-:W-:Y:S02]  /*13e0*/  VIADD R9, R9, 0x1 ;  /* 0x0000000109097836 */ /* 0x000fe40000000000 */
[----:B------:R-:W-:Y:S01]  /*13f0*/  UISETP.NE.AND UP0, UPT, UR4, 0x9, UPT ;  /* 0x000000090400788c */ /* 0x000fe2000bf05270 */
[----:B------:R-:W-:Y:S02]  /*1400*/  VIADD R8, R8, 0xffffffff ;  /* 0xffffffff08087836 */ /* 0x000fe40000000000 */
[C---:B------:R-:W-:Y:S01]  /*1410*/  ISETP.NE.AND P0, PT, R9.reuse, 0x9, PT ;  /* 0x000000090900780c */ /* 0x040fe20003f05270 */
[----:B------:R-:W-:Y:S02]  /*1420*/  USEL UR5, URZ, 0x1, UP0 ;  /* 0x000000013f057887 */ /* 0x000fe40008000000 */
[----:B------:R-:W-:Y:S01]  /*1430*/  USEL UR4, UR4, URZ, UP0 ;  /* 0x0000003f04047287 */ /* 0x000fe20008000000 */
[----:B------:R-:W-:Y:S01]  /*1440*/  SEL R9, R9, RZ, P0 ;  /* 0x000000ff09097207 */ /* 0x000fe20000000000 */
[----:B------:R-:W-:-:S02]  /*1450*/  UPLOP3.LUT UP0, UPT, UPT, UPT, UPT, 0x80, 0x0 ;  /* 0x000000000000789c */ /* 0x000fc40003f0f070 */
[----:B------:R-:W-:Y:S01]  /*1460*/  LOP3.LUT R12, R12, UR5, RZ, 0x3c, !PT ;  /* 0x000000050c0c7c12 */ /* 0x000fe2000f8e3cff */
[----:B------:R-:W-:Y:S08]  /*1470*/  @P1 BRA `(.L_x_23) ;  /* 0xfffffffc00201947 */ /* 0x000ff0000383ffff */
.L_x_18:
[----:B------:R-:W-:Y:S01]  /*1480*/  ISETP.GE.AND P0, PT, R6, 0x1, PT ;  /* 0x000000010600780c */ /* 0x000fe20003f06270 */
[----:B------:R-:W-:-:S12]  /*1490*/  WARPGROUP.DEPBAR.LE gsb0, 0x0 ;  /* 0x00008000000079c5 */ /* 0x000fd80000010000 */
[----:B------:R-:W-:Y:S05]  /*14a0*/  @!P0 BRA `(.L_x_24) ;  /* 0x0000000000548947 */ /* 0x000fea0003800000 */
[----:B------:R-:W-:-:S04]  /*14b0*/  LOP3.LUT R6, R4, 0x1, RZ, 0xfc, !PT ;  /* 0x0000000104067812 */ /* 0x000fc800078efcff */
[----:B------:R-:W-:-:S13]  /*14c0*/  ISETP.NE.AND P0, PT, R6, 0x3, PT ;  /* 0x000000030600780c */ /* 0x000fda0003f05270 */
[----:B------:R-:W-:Y:S05]  /*14d0*/  @!P0 BRA `(.L_x_25) ;  /* 0x0000000000048947 */ /* 0x000fea0003800000 */
[----:B------:R-:W-:Y:S01]  /*14e0*/  BPT.TRAP 0x1 ;  /* 0x000000040000795c */ /* 0x000fe20000300000 */
.L_x_25:
[----:B------:R-:W-:Y:S01]  /*14f0*/  ISETP.NE.AND P0, PT, R5, RZ, PT ;  /* 0x000000ff0500720c */ /* 0x000fe20003f05270 */
[----:B------:R-:W-:Y:S01]  /*1500*/  BSSY B0, `(.L_x_26) ;  /* 0x000000d000007945 */ /* 0x000fe20003800000 */
[----:B------:R-:W-:-:S11]  /*1510*/  ISETP.GT.U32.AND P1, PT, R4, 0x1, PT ;  /* 0x000000010400780c */ /* 0x000fd60003f24070 */
[----:B------:R-:W-:Y:S05]  /*1520*/  @!P0 BRA `(.L_x_27) ;  /* 0x0000000000288947 */ /* 0x000fea0003800000 */
[----:B------:R-:W0:Y:S01]  /*1530*/  S2R R6, SR_CgaCtaId ;  /* 0x0000000000067919 */ /* 0x000e220000008800 */
[----:B------:R-:W-:-:S05]  /*1540*/  IMAD.WIDE.U32 R4, R7, 0x38e38e39, RZ ;  /* 0x38e38e3907047825 */ /* 0x000fca00078e00ff */
[----:B------:R-:W-:Y:S02]  /*1550*/  SHF.R.U32.HI R4, RZ, 0x1, R5 ;  /* 0x00000001ff047819 */ /* 0x000fe40000011605 */
[----:B------:R-:W-:-:S03]  /*1560*/  MOV R5, 0x400 ;  /* 0x0000040000057802 */ /* 0x000fc60000000f00 */
[----:B------:R-:W-:Y:S01]  /*1570*/  IMAD R7, R4, -0x9, R7 ;  /* 0xfffffff704077824 */ /* 0x000fe200078e0207 */
[----:B0-----:R-:W-:-:S05]  /*1580*/  LEA R6, R6, R5, 0x18 ;  /* 0x0000000506067211 */ /* 0x001fca00078ec0ff */
[----:B------:R-:W-:-:S04]  /*1590*/  IMAD R7, R7, 0x8, R6 ;  /* 0x0000000807077824 */ /* 0x000fc800078e0206 */
[----:B------:R-:W-:-:S05]  /*15a0*/  VIADD R4, R7, 0x36048 ;  /* 0x0003604807047836 */ /* 0x000fca0000000000 */
[----:B------:R-:W-:-:S04]  /*15b0*/  PRMT R4, R3, 0x654, R4 ;  /* 0x0000065403047816 */ /* 0x000fc80000000004 */
[----:B------:R0:W-:Y:S03]  /*15c0*/  SYNCS.ARRIVE.TRANS64.RED.A1T0 RZ, [R4+URZ], RZ ;  /* 0x000000ff04ff79a7 */ /* 0x0001e6000810043f */
.L_x_27:
[----:B------:R-:W-:Y:S05]  /*15d0*/  BSYNC B0 ;  /* 0x0000000000007941 */ /* 0x000fea0003800000 */
.L_x_26:
[----:B------:R-:W-:Y:S05]  /*15e0*/  @P1 BRA `(.L_x_24) ;  /* 0x0000000000041947 */ /* 0x000fea0003800000 */
[----:B------:R-:W-:Y:S01]  /*15f0*/  BPT.TRAP 0x1 ;  /* 0x000000040000795c */ /* 0x000fe20000300000 */
.L_x_24:
[----:B------:R-:W0:Y:S01]  /*1600*/  S2R R3, SR_TID.X ;  /* 0x0000000000037919 */ /* 0x000e220000002100 */
[----:B------:R-:W-:Y:S01]  /*1610*/  ULDC.64 UR4, c[0x0][0x280] ;  /* 0x0000a00000047ab9 */ /* 0x000fe20000000a00 */
[----:B------:R-:W1:Y:S01]  /*1620*/  S2R R5, SR_CTAID.Y ;  /* 0x0000000000057919 */ /* 0x000e620000002600 */
[----:B------:R-:W4:Y:S01]  /*1630*/  S2R R15, SR_CTAID.X ;  /* 0x00000000000f7919 */ /* 0x000f220000002500 */
[----:B0-----:R-:W-:-:S04]  /*1640*/  SHF.R.S32.HI R4, RZ, 0x1f, R3 ;  /* 0x0000001fff047819 */ /* 0x001fc80000011403 */
[----:B------:R-:W-:-:S04]  /*1650*/  LEA.HI R4, R4, R3, RZ, 0x7 ;  /* 0x0000000304047211 */ /* 0x000fc800078f38ff */
[----:B------:R-:W-:Y:S01]  /*1660*/  LOP3.LUT R4, R4, 0xffffff80, RZ, 0xc0, !PT ;  /* 0xffffff8004047812 */ /* 0x000fe200078ec0ff */
[----:B----4-:R-:W-:-:S04]  /*1670*/  IMAD.SHL.U32 R6, R15, 0x40, RZ ;  /* 0x000000400f067824 */ /* 0x010fc800078e00ff */
[----:B------:R-:W-:Y:S02]  /*1680*/  IMAD.IADD R8, R3, 0x1, -R4 ;  /* 0x0000000103087824 */ /* 0x000fe400078e0a04 */
[----:B-1----:R-:W-:-:S03]  /*1690*/  IMAD.SHL.U32 R4, R5, 0x80, RZ ;  /* 0x0000008005047824 */ /* 0x002fc600078e00ff */
[----:B------:R-:W-:Y:S02]  /*16a0*/  SHF.R.S32.HI R7, RZ, 0x1f, R8 ;  /* 0x0000001fff077819 */ /* 0x000fe40000011408 */
[----:B------:R-:W-:Y:S02]  /*16b0*/  ISETP.GE.AND P0, PT, R4, UR5, PT ;  /* 0x0000000504007c0c */ /* 0x000fe4000bf06270 */
[----:B------:R-:W-:Y:S02]  /*16c0*/  LEA.HI R3, R7, R8, RZ, 0x2 ;  /* 0x0000000807037211 */ /* 0x000fe400078f10ff */
[----:B------:R-:W-:Y:S02]  /*16d0*/  ISETP.GE.OR P0, PT, R6, UR4, P0 ;  /* 0x0000000406007c0c */ /* 0x000fe40008706670 */
[--C-:B------:R-:W-:Y:S02]  /*16e0*/  SHF.R.S32.HI R10, RZ, 0x2, R3.reuse ;  /* 0x00000002ff0a7819 */ /* 0x100fe40000011403 */
[----:B------:R-:W-:-:S04]  /*16f0*/  SHF.R.S32.HI R5, RZ, 0x1f, R3 ;  /* 0x0000001fff057819 */ /* 0x000fc80000011403 */
[----:B------:R-:W-:-:S04]  /*1700*/  LEA.HI R5, R5, R10, RZ, 0x3 ;  /* 0x0000000a05057211 */ /* 0x000fc800078f18ff */
[----:B------:R-:W-:Y:S01]  /*1710*/  LOP3.LUT R5, R5, 0xfffffff8, RZ, 0xc0, !PT ;  /* 0xfffffff805057812 */ /* 0x000fe200078ec0ff */
[----:B------:R-:W-:Y:S06]  /*1720*/  @P0 EXIT ;  /* 0x000000000000094d */ /* 0x000fec0003800000 */
[----:B------:R-:W0:Y:S01]  /*1730*/  LDC.64 R16, c[0x0][0x5d0] ;  /* 0x00017400ff107b82 */ /* 0x000e220000000a00 */
[----:B------:R-:W-:Y:S01]  /*1740*/  IMAD.IADD R10, R10, 0x1, -R5 ;  /* 0x000000010a0a7824 */ /* 0x000fe200078e0a05 */
[----:B------:R-:W-:Y:S02]  /*1750*/  LOP3.LUT R3, R3, 0x7ffffffc, RZ, 0xc0, !PT ;  /* 0x7ffffffc03037812 */ /* 0x000fe400078ec0ff */
[----:B------:R-:W-:Y:S02]  /*1760*/  LEA.HI R5, R7, R8, RZ, 0x5 ;  /* 0x0000000807057211 */ /* 0x000fe400078f28ff */
[----:B------:R-:W-:Y:S01]  /*1770*/  SHF.R.S32.HI R11, RZ, 0x1f, R10 ;  /* 0x0000001fff0b7819 */ /* 0x000fe2000001140a */
[----:B------:R-:W-:Y:S01]  /*1780*/  IMAD.IADD R3, R8, 0x1, -R3 ;  /* 0x0000000108037824 */ /* 0x000fe200078e0a03 */
[----:B------:R-:W-:Y:S02]  /*1790*/  SHF.R.S32.HI R5, RZ, 0x5, R5 ;  /* 0x00000005ff057819 */ /* 0x000fe40000011405 */
[----:B---3-5:R-:W-:Y:S01]  /*17a0*/  FSETP.NEU.AND P1, PT, R2, RZ, PT ;  /* 0x000000ff0200720b */ /* 0x028fe20003f2d000 */
[----:B------:R-:W-:-:S02]  /*17b0*/  IMAD.SHL.U32 R3, R3, 0x2, RZ ;  /* 0x0000000203037824 */ /* 0x000fc400078e00ff */
[----:B------:R-:W-:-:S03]  /*17c0*/  IMAD.WIDE R14, R15, 0x40, R10 ;  /* 0x000000400f0e7825 */ /* 0x000fc600078e020a */
[----:B------:R-:W-:Y:S01]  /*17d0*/  SHF.R.S32.HI R9, RZ, 0x1f, R3 ;  /* 0x0000001fff097819 */ /* 0x000fe20000011403 */
[C---:B------:R-:W-:Y:S01]  /*17e0*/  IMAD R7, R5.reuse, -0x10, -R6 ;  /* 0xfffffff005077824 */ /* 0x040fe200078e0a06 */
[C---:B------:R-:W-:Y:S01]  /*17f0*/  IADD3 R8, P0, R4.reuse, R3, RZ ;  /* 0x0000000304087210 */ /* 0x040fe20007f1e0ff */
[----:B------:R-:W-:Y:S01]  /*1800*/  IMAD.WIDE R14, R5, 0x10, R14 ;  /* 0x00000010050e7825 */ /* 0x000fe200078e020e */
[----:B------:R-:W-:Y:S02]  /*1810*/  IADD3 R3, -R3, UR5, -R4 ;  /* 0x0000000503037c10 */ /* 0x000fe4000fffe904 */
[----:B------:R-:W-:Y:S01]  /*1820*/  LEA.HI.X.SX32 R9, R4, R9, 0x1, P0 ;  /* 0x0000000904097211 */ /* 0x000fe200000f0eff */
[-C--:B0-----:R-:W-:Y:S01]  /*1830*/  IMAD R4, R15, R16.reuse, RZ ;  /* 0x000000100f047224 */ /* 0x081fe200078e02ff */
[----:B------:R-:W-:Y:S02]  /*1840*/  IADD3 R10, R7, UR4, -R10 ;  /* 0x00000004070a7c10 */ /* 0x000fe4000fffe80a */
[----:B------:R-:W-:Y:S01]  /*1850*/  ISETP.GT.AND P0, PT, R3, RZ, PT ;  /* 0x000000ff0300720c */ /* 0x000fe20003f04270 */
[----:B------:R-:W-:Y:S01]  /*1860*/  IMAD.WIDE.U32 R12, R14, R16, R8 ;  /* 0x000000100e0c7225 */ /* 0x000fe200078e0008 */
[----:B------:R-:W-:-:S02]  /*1870*/  SHF.L.U64.HI R11, R16, 0x3, R17 ;  /* 0x00000003100b7819 */ /* 0x000fc40000010211 */
[----:B------:R-:W-:Y:S01]  /*1880*/  ISETP.GT.AND P2, PT, R10, RZ, P0 ;  /* 0x000000ff0a00720c */ /* 0x000fe20000744270 */
[----:B------:R-:W-:Y:S02]  /*1890*/  IMAD R7, R14, R17, R4 ;  /* 0x000000110e077224 */ /* 0x000fe400078e0204 */
[----:B------:R-:W-:Y:S02]  /*18a0*/  IMAD.SHL.U32 R16, R16, 0x8, RZ ;  /* 0x0000000810107824 */ /* 0x000fe400078e00ff */
[----:B------:R-:W-:Y:S01]  /*18b0*/  IMAD.IADD R7, R13, 0x1, R7 ;  /* 0x000000010d077824 */ /* 0x000fe200078e0207 */
[----:B------:R-:W-:Y:S07]  /*18c0*/  @!P1 BRA `(.L_x_28) ;  /* 0x0000002c00f49947 */ /* 0x000fee0003800000 */
[----:B------:R-:W-:Y:S01]  /*18d0*/  ULDC.64 UR6, c[0x0][0x5b0] ;  /* 0x00016c0000067ab9 */ /* 0x000fe20000000a00 */
[----:B------:R-:W-:Y:S01]  /*18e0*/  ULDC.64 UR8, c[0x0][0x5a8] ;  /* 0x00016a0000087ab9 */ /* 0x000fe20000000a00 */
[----:B------:R-:W-:Y:S01]  /*18f0*/  IMAD R13, R15, UR6, RZ ;  /* 0x000000060f0d7c24 */ /* 0x000fe2000f8e02ff */
[----:B------:R-:W-:Y:S01]  /*1900*/  ULDC.64 UR4, c[0x0][0x5c8] ;  /* 0x0001720000047ab9 */ /* 0x000fe20000000a00 */
[----:B------:R-:W-:-:S04]  /*1910*/  IMAD.WIDE.U32 R18, R14, UR6, R8 ;  /* 0x000000060e127c25 */ /* 0x000fc8000f8e0008 */
[----:B------:R-:W-:Y:S01]  /*1920*/  IMAD R13, R14, UR7, R13 ;  /* 0x000000070e0d7c24 */ /* 0x000fe2000f8e020d */
[----:B------:R-:W-:-:S03]  /*1930*/  LEA R4, P1, R18, UR8, 0x1 ;  /* 0x0000000812047c11 */ /* 0x000fc6000f8208ff */
[----:B------:R-:W-:-:S05]  /*1940*/  IMAD.IADD R5, R19, 0x1, R13 ;  /* 0x0000000113057824 */ /* 0x000fca00078e020d */
[----:B------:R-:W-:-:S05]  /*1950*/  LEA.HI.X R5, R18, UR9, R5, 0x1, P1 ;  /* 0x0000000912057c11 */ /* 0x000fca00088f0c05 */
[----:B------:R-:W3:Y:S01]  /*1960*/  @P2 LDG.E.LTC128B.U16 R17, desc[UR12][R4.64] ;  /* 0x0000000c04112981 */ /* 0x000ee2000c1e1520 */
[C---:B------:R-:W-:Y:S01]  /*1970*/  LEA R6, P4, R12.reuse, UR4, 0x1 ;  /* 0x000000040c067c11 */ /* 0x040fe2000f8808ff */
[----:B------:R-:W-:Y:S01]  /*1980*/  BSSY B0, `(.L_x_29) ;  /* 0x000000b000007945 */ /* 0x000fe20003800000 */
[----:B------:R-:W-:Y:S02]  /*1990*/  ISETP.GT.AND P1, PT, R3, 0x1, PT ;  /* 0x000000010300780c */ /* 0x000fe40003f24270 */
[----:B------:R-:W-:Y:S02]  /*19a0*/  LEA.HI.X R7, R12, UR5, R7, 0x1, P4 ;  /* 0x000000050c077c11 */ /* 0x000fe4000a0f0c07 */
[----:B------:R-:W-:Y:S01]  /*19b0*/  ISETP.GT.AND P3, PT, R10, RZ, P1 ;  /* 0x000000ff0a00720c */ /* 0x000fe20000f64270 */
[----:B---3--:R-:W-:-:S04]  /*19c0*/  IMAD.U32 R19, R17, 0x10000, RZ ;  /* 0x0001000011137824 */ /* 0x008fc800078e00ff */
[----:B------:R-:W-:-:S04]  /*19d0*/  FMUL R19, R19, R2 ;  /* 0x0000000213137220 */ /* 0x000fc80000400000 */
[----:B--2---:R-:W-:-:S05]  /*19e0*/  FFMA R19, R24, R0, R19 ;  /* 0x0000000018137223 */ /* 0x004fca0000000013 */
[----:B------:R-:W-:-:S05]  /*19f0*/  F2FP.BF16.F32.PACK_AB R19, RZ, R19 ;  /* 0x00000013ff13723e */ /* 0x000fca00000010ff */
[----:B------:R0:W-:Y:S01]  /*1a00*/  @P2 STG.E.U16 desc[UR12][R6.64], R19 ;  /* 0x0000001306002986 */ /* 0x0001e2000c10150c */
[----:B------:R-:W-:Y:S05]  /*1a10*/  @!P3 BRA `(.L_x_30) ;  /* 0x000000000004b947 */ /* 0x000fea0003800000 */
[----:B------:R1:W5:Y:S02]  /*1a20*/  LDG.E.LTC128B.U16 R17, desc[UR12][R4.64+0x2] ;  /* 0x0000020c04117981 */ /* 0x000364000c1e1520 */
.L_x_30:
[----:B------:R-:W-:Y:S05]  /*1a30*/  BSYNC B0 ;  /* 0x0000000000007941 */ /* 0x000fea0003800000 */
.L_x_29:
[----:B------:R-:W-:Y:S01]  /*1a40*/  USHF.L.U32 UR5, UR6, 0x3, URZ ;  /* 0x0000000306057899 */ /* 0x000fe2000800063f */
[----:B-----5:R-:W-:Y:S01]  /*1a50*/  IMAD.U32 R15, R17, 0x10000, RZ ;  /* 0x00010000110f7824 */ /* 0x020fe200078e00ff */
[----:B------:R-:W-:Y:S01]  /*1a60*/  USHF.L.U64.HI UR4, UR6, 0x3, UR7 ;  /* 0x0000000306047899 */ /* 0x000fe20008010207 */
[----:B------:R-:W-:Y:S02]  /*1a70*/  ISETP.GT.AND P0, PT, R10, 0x8, P0 ;  /* 0x000000080a00780c */ /* 0x000fe40000704270 */
[----:B------:R-:W-:Y:S01]  /*1a80*/  FMUL R12, R15, R2 ;  /* 0x000000020f0c7220 */ /* 0x000fe20000400000 */
[----:B------:R-:W-:Y:S02]  /*1a90*/  IMAD.U32 R18, RZ, RZ, UR5 ;  /* 0x00000005ff127e24 */ /* 0x000fe4000f8e00ff */
[----:B0-----:R-:W-:Y:S02]  /*1aa0*/  IMAD.U32 R19, RZ, RZ, UR4 ;  /* 0x00000004ff137e24 */ /* 0x001fe4000f8e00ff */
[----:B------:R-:W-:Y:S01]  /*1ab0*/  FFMA R12, R25, R0, R12 ;  /* 0x00000000190c7223 */ /* 0x000fe2000000000c */
[----:B------:R-:W-:-:S04]  /*1ac0*/  IMAD.WIDE.U32 R18, R14, UR6, R18 ;  /* 0x000000060e127c25 */ /* 0x000fc8000f8e0012 */
[----:B------:R-:W-:Y:S02]  /*1ad0*/  F2FP.BF16.F32.PACK_AB R12, RZ, R12 ;  /* 0x0000000cff0c723e */ /* 0x000fe400000010ff */
[----:B------:R-:W-:-:S03]  /*1ae0*/  IADD3 R14, P2, R8, R18, RZ ;  /* 0x00000012080e7210 */ /* 0x000fc60007f5e0ff */
[----:B------:R0:W-:Y:S01]  /*1af0*/  @P3 STG.E.U16 desc[UR12][R6.64+0x2], R12 ;  /* 0x0000020c06003986 */ /* 0x0001e2000c10150c */
[----:B------:R-:W-:Y:S02]  /*1b00*/  IADD3.X R9, R9, R13, R19, P2, !PT ;  /* 0x0000000d09097210 */ /* 0x000fe400017fe413 */
[----:B------:R-:W-:-:S04]  /*1b10*/  LEA R8, P2, R14, UR8, 0x1 ;  /* 0x000000080e087c11 */ /* 0x000fc8000f8408ff */
[----:B------:R-:W-:Y:S02]  /*1b20*/  LEA.HI.X R9, R14, UR9, R9, 0x1, P2 ;  /* 0x000000090e097c11 */ /* 0x000fe400090f0c09 */
[----:B------:R-:W-:-:S06]  /*1b30*/  PRMT R14, R17, 0x7610, R14 ;  /* 0x00007610110e7816 */ /* 0x000fcc000000000e */
[----:B------:R-:W2:Y:S01]  /*1b40*/  @P0 LDG.E.LTC128B.U16 R14, desc[UR12][R8.64] ;  /* 0x0000000c080e0981 */ /* 0x000ea2000c1e1520 */
[C---:B------:R-:W-:Y:S01]  /*1b50*/  SHF.L.U64.HI R11, R16.reuse, 0x1, R11 ;  /* 0x00000001100b7819 */ /* 0x040fe2000001020b */
[----:B------:R-:W-:Y:S01]  /*1b60*/  BSSY B0, `(.L_x_31) ;  /* 0x000000b000007945 */ /* 0x000fe20003800000 */
[----:B------:R-:W-:Y:S02]  /*1b70*/  LEA R16, P2, R16, R6, 0x1 ;  /* 0x0000000610107211 */ /* 0x000fe400078408ff */
[----:B------:R-:W-:-:S03]  /*1b80*/  ISETP.GT.AND P1, PT, R10, 0x8, P1 ;  /* 0x000000080a00780c */ /* 0x000fc60000f24270 */
[----:B------:R-:W-:Y:S02]  /*1b90*/  IMAD.X R17, R11, 0x1, R7, P2 ;  /* 0x000000010b117824 */ /* 0x000fe400010e0607 */
[----:B--2---:R-:W-:-:S04]  /*1ba0*/  IMAD.U32 R13, R14, 0x10000, RZ ;  /* 0x000100000e0d7824 */ /* 0x004fc800078e00ff */
[----:B------:R-:W-:-:S04]  /*1bb0*/  FMUL R13, R13, R2 ;  /* 0x000000020d0d7220 */ /* 0x000fc80000400000 */
[----:B------:R-:W-:-:S05]  /*1bc0*/  FFMA R13, R26, R0, R13 ;  /* 0x000000001a0d7223 */ /* 0x000fca000000000d */
[----:B------:R-:W-:-:S05]  /*1bd0*/  F2FP.BF16.F32.PACK_AB R13, RZ, R13 ;  /* 0x0000000dff0d723e */ /* 0x000fca00000010ff */
[----:B------:R0:W-:Y:S01]  /*1be0*/  @P0 STG.E.U16 desc[UR12][R16.64], R13 ;  /* 0x0000000d10000986 */ /* 0x0001e2000c10150c */
[----:B------:R-:W-:Y:S05]  /*1bf0*/  @!P1 BRA `(.L_x_32) ;  /* 0x0000000000049947 */ /* 0x000fea0003800000 */
[----:B------:R2:W5:Y:S02]  /*1c00*/  LDG.E.LTC128B.U16 R14, desc[UR12][R8.64+0x2] ;  /* 0x0000020c080e7981 */ /* 0x000564000c1e1520 */
.L_x_32:
[----:B------:R-:W-:Y:S05]  /*1c10*/  BSYNC B0 ;  /* 0x0000000000007941 */ /* 0x000fea0003800000 */
.L_x_31:
[----:B-----5:R-:W-:Y:S01]  /*1c20*/  IMAD.U32 R11, R14, 0x10000, RZ ;  /* 0x000100000e0b7824 */ /* 0x020fe200078e00ff */
[----:B------:R-:W-:Y:S01]  /*1c30*/  ISETP.GT.AND P0, PT, R3, 0x8, PT ;  /* 0x000000080300780c */ /* 0x000fe20003f04270 */
[----:B0-----:R-:W-:Y:S01]  /*1c40*/  @P1 IMAD.MOV.U32 R13, RZ, RZ, R17 ;  /* 0x000000ffff0d1224 */ /* 0x001fe200078e0011 */
[----:B------:R-:W-:Y:S01]  /*1c50*/  BSSY B0, `(.L_x_33) ;  /* 0x000000a000007945 */ /* 0x000fe20003800000 */
[----:B------:R-:W-:Y:S01]  /*1c60*/  FMUL R12, R11, R2 ;  /* 0x000000020b0c7220 */ /* 0x000fe20000400000 */
[----:B------:R-:W-:-:S03]  /*1c70*/  ISETP.GT.AND P2, PT, R10, RZ, P0 ;  /* 0x000000ff0a00720c */ /* 0x000fc60000744270 */
[----:B------:R-:W-:-:S05]  /*1c80*/  FFMA R12, R27, R0, R12 ;  /* 0x000000001b0c7223 */ /* 0x000fca000000000c */
[----:B------:R-:W-:-:S04]  /*1c90*/  F2FP.BF16.F32.PACK_AB R12, RZ, R12 ;  /* 0x0000000cff0c723e */ /* 0x000fc800000010ff */
[----:B------:R-:W-:Y:S01]  /*1ca0*/  PRMT R11, R12, 0x7610, R11 ;  /* 0x000076100c0b7816 */ /* 0x000fe2000000000b */
[----:B------:R-:W-:-:S05]  /*1cb0*/  @P1 IMAD.MOV.U32 R12, RZ, RZ, R16 ;  /* 0x000000ffff0c1224 */ /* 0x000fca00078e0010 */
[----:B------:R0:W-:Y:S01]  /*1cc0*/  @P1 STG.E.U16 desc[UR12][R12.64+0x2], R11 ;  /* 0x0000020b0c001986 */ /* 0x0001e2000c10150c */
[----:B------:R-:W-:Y:S05]  /*1cd0*/  @!P2 BRA `(.L_x_34) ;  /* 0x000000000004a947 */ /* 0x000fea0003800000 */
[----:B------:R3:W5:Y:S02]  /*1ce0*/  LDG.E.LTC128B.U16 R14, desc[UR12][R4.64+0x10] ;  /* 0x0000100c040e7981 */ /* 0x000764000c1e1520 */
.L_x_34:
[----:B------:R-:W-:Y:S05]  /*1cf0*/  BSYNC B0 ;  /* 0x0000000000007941 */ /* 0x000fea0003800000 */
.L_x_33:
[----:B0----5:R-:W-:Y:S01]  /*1d00*/  IMAD.U32 R11, R14, 0x10000, RZ ;  /* 0x000100000e0b7824 */ /* 0x021fe200078e00ff */
[----:B------:R-:W-:Y:S01]  /*1d10*/  ISETP.GT.AND P1, PT, R3, 0x9, PT ;  /* 0x000000090300780c */ /* 0x000fe20003f24270 */
[----:B------:R-:W-:Y:S02]  /*1d20*/  BSSY B0, `(.L_x_35) ;  /* 0x0000008000007945 */ /* 0x000fe40003800000 */
[----:B------:R-:W-:Y:S01]  /*1d30*/  FMUL R11, R11, R2 ;  /* 0x000000020b0b7220 */ /* 0x000fe20000400000 */
[----:B------:R-:W-:-:S03]  /*1d40*/  ISETP.GT.AND P3, PT, R10, RZ, P1 ;  /* 0x000000ff0a00720c */ /* 0x000fc60000f64270 */
[----:B------:R-:W-:-:S05]  /*1d50*/  FFMA R11, R28, R0, R11 ;  /* 0x000000001c0b7223 */ /* 0x000fca000000000b */
[----:B------:R-:W-:-:S05]  /*1d60*/  F2FP.BF16.F32.PACK_AB R11, RZ, R11 ;  /* 0x0000000bff0b723e */ /* 0x000fca00000010ff */
[----:B------:R0:W-:Y:S01]  /*1d70*/  @P2 STG.E.U16 desc[UR12][R6.64+0x10], R11 ;  /* 0x0000100b06002986 */ /* 0x0001e2000c10150c */
[----:B------:R-:W-:Y:S05]  /*1d80*/  @!P3 BRA `(.L_x_36) ;  /* 0x000000000004b947 */ /* 0x000fea0003800000 */
[----:B------:R4:W5:Y:S02]  /*1d90*/  LDG.E.LTC128B.U16 R14, desc[UR12][R4.64+0x12] ;  /* 0x0000120c040e7981 */ /* 0x000964000c1e1520 */
.L_x_36:
[----:B------:R-:W-:Y:S05]  /*1da0*/  BSYNC B0 ;  /* 0x0000000000007941 */ /* 0x000fea0003800000 */
.L_x_35:
[----:B0----5:R-:W-:Y:S01]  /*1db0*/  IMAD.U32 R11, R14, 0x10000, RZ ;  /* 0x000100000e0b7824 */ /* 0x021fe200078e00ff */
[----:B------:R-:W-:Y:S01]  /*1dc0*/  ISETP.GT.AND P0, PT, R10, 0x8, P0 ;  /* 0x000000080a00780c */ /* 0x000fe20000704270 */
[----:B------:R-:W-:Y:S02]  /*1dd0*/  BSSY B0, `(.L_x_37) ;  /* 0x0000007000007945 */ /* 0x000fe40003800000 */
[----:B------:R-:W-:-:S04]  /*1de0*/  FMUL R12, R11, R2 ;  /* 0x000000020b0c7220 */ /* 0x000fc80000400000 */
[----:B------:R-:W-:-:S05]  /*1df0*/  FFMA R12, R29, R0, R12 ;  /* 0x000000001d0c7223 */ /* 0x000fca000000000c */
[----:B------:R-:W-:-:S05]  /*1e00*/  F2FP.BF16.F32.PACK_AB R12, RZ, R12 ;  /* 0x0000000cff0c723e */ /* 0x000fca00000010ff */
[----:B------:R0:W-:Y:S01]  /*1e10*/  @P3 STG.E.U16 desc[UR12][R6.64+0x12], R12 ;  /* 0x0000120c06003986 */ /* 0x0001e2000c10150c */
[----:B------:R-:W-:Y:S05]  /*1e20*/  @!P0 BRA `(.L_x_38) ;  /* 0x0000000000048947 */ /* 0x000fea0003800000 */
[----:B------:R0:W5:Y:S02]  /*1e30*/  LDG.E.LTC128B.U16 R14, desc[UR12][R8.64+0x10] ;  /* 0x0000100c080e7981 */ /* 0x000164000c1e1520 */
.L_x_38:
[----:B------:R-:W-:Y:S05]  /*1e40*/  BSYNC B0 ;  /* 0x0000000000007941 */ /* 0x000fea0003800000 */
.L_x_37:
[----:B-----5:R-:W-:Y:S01]  /*1e50*/  IMAD.U32 R11, R14, 0x10000, RZ ;  /* 0x000100000e0b7824 */ /* 0x020fe200078e00ff */
[----:B------:R-:W-:Y:S01]  /*1e60*/  ISETP.GT.AND P1, PT, R10, 0x8, P1 ;  /* 0x000000080a00780c */ /* 0x000fe20000f24270 */
[----:B0-----:R-:W-:Y:S01]  /*1e70*/  @P0 IMAD.MOV.U32 R12, RZ, RZ, R16 ;  /* 0x000000ffff0c0224 */ /* 0x001fe200078e0010 */
[----:B------:R-:W-:Y:S01]  /*1e80*/  BSSY B0, `(.L_x_39) ;  /* 0x0000008000007945 */ /* 0x000fe20003800000 */
[----:B------:R-:W-:Y:S01]  /*1e90*/  FMUL R11, R11, R2 ;  /* 0x000000020b0b7220 */ /* 0x000fe20000400000 */
[----:B------:R-:W-:-:S03]  /*1ea0*/  @P0 IMAD.MOV.U32 R13, RZ, RZ, R17 ;  /* 0x000000ffff0d0224 */ /* 0x000fc600078e0011 */
[----:B------:R-:W-:-:S05]  /*1eb0*/  FFMA R11, R30, R0, R11 ;  /* 0x000000001e0b7223 */ /* 0x000fca000000000b */
[----:B------:R-:W-:-:S05]  /*1ec0*/  F2FP.BF16.F32.PACK_AB R11, RZ, R11 ;  /* 0x0000000bff0b723e */ /* 0x000fca00000010ff */
[----:B------:R0:W-:Y:S01]  /*1ed0*/  @P0 STG.E.U16 desc[UR12][R12.64+0x10], R11 ;  /* 0x0000100b0c000986 */ /* 0x0001e2000c10150c */
[----:B------:R-:W-:Y:S05]  /*1ee0*/  @!P1 BRA `(.L_x_40) ;  /* 0x0000000000049947 */ /* 0x000fea0003800000 */
[----:B------:R0:W5:Y:S02]  /*1ef0*/  LDG.E.LTC128B.U16 R14, desc[UR12][R8.64+0x12] ;  /* 0x0000120c080e7981 */ /* 0x000164000c1e1520 */
.L_x_40:
[----:B------:R-:W-:Y:S05]  /*1f00*/  BSYNC B0 ;  /* 0x0000000000007941 */ /* 0x000fea0003800000 */
.L_x_39:
[----:B0----5:R-:W-:Y:S01]  /*1f10*/  IMAD.U32 R11, R14, 0x10000, RZ ;  /* 0x000100000e0b7824 */ /* 0x021fe200078e00ff */
[----:B------:R-:W-:Y:S01]  /*1f20*/  ISETP.GT.AND P0, PT, R3, 0x10, PT ;  /* 0x000000100300780c */ /* 0x000fe20003f04270 */
[----:B------:R-:W-:Y:S01]  /*1f30*/  @P1 IMAD.MOV.U32 R13, RZ, RZ, R17 ;  /* 0x000000ffff0d1224 */ /* 0x000fe200078e0011 */
        /* <DEDUP_REMOVED lines=10> */
.L_x_42:
[----:B------:R-:W-:Y:S05]  /*1fe0*/  BSYNC B0 ;  /* 0x0000000000007941 */ /* 0x000fea0003800000 */
.L_x_41:
        /* <DEDUP_REMOVED lines=10> */
.L_x_44:
[----:B------:R-:W-:Y:S05]  /*2090*/  BSYNC B0 ;  /* 0x0000000000007941 */ /* 0x000fea0003800000 */
.L_x_43:
        /* <DEDUP_REMOVED lines=9> */
.L_x_46:
[----:B------:R-:W-:Y:S05]  /*2130*/  BSYNC B0 ;  /* 0x0000000000007941 */ /* 0x000fea0003800000 */
.L_x_45:
        /* <DEDUP_REMOVED lines=11> */
.L_x_48:
[----:B------:R-:W-:Y:S05]  /*21f0*/  BSYNC B0 ;  /* 0x0000000000007941 */ /* 0x000fea0003800000 */
.L_x_47:
        /* <DEDUP_REMOVED lines=13> */
.L_x_50:
[----:B------:R-:W-:Y:S05]  /*22d0*/  BSYNC B0 ;  /* 0x0000000000007941 */ /* 0x000fea0003800000 */
.L_x_49:
        /* <DEDUP_REMOVED lines=10> */
.L_x_52:
[----:B------:R-:W-:Y:S05]  /*2380*/  BSYNC B0 ;  /* 0x0000000000007941 */ /* 0x000fea0003800000 */
.L_x_51:
        /* <DEDUP_REMOVED lines=9> */
.L_x_54:
[----:B------:R-:W-:Y:S05]  /*2420*/  BSYNC B0 ;  /* 0x0000000000007941 */ /* 0x000fea0003800000 */
.L_x_53:
        /* <DEDUP_REMOVED lines=11> */
.L_x_56:
[----:B------:R-:W-:Y:S05]  /*24e0*/  BSYNC B0 ;  /* 0x0000000000007941 */ /* 0x000fea0003800000 */
.L_x_55:
        /* <DEDUP_REMOVED lines=13> */
.L_x_58:
[----:B------:R-:W-:Y:S05]  /*25c0*/  BSYNC B0 ;  /* 0x0000000000007941 */ /* 0x000fea0003800000 */
.L_x_57:
        /* <DEDUP_REMOVED lines=10> */
.L_x_60:
[----:B------:R-:W-:Y:S05]  /*2670*/  BSYNC B0 ;  /* 0x0000000000007941 */ /* 0x000fea0003800000 */
.L_x_59:
        /* <DEDUP_REMOVED lines=9> */
.L_x_62:
[----:B------:R-:W-:Y:S05]  /*2710*/  BSYNC B0 ;  /* 0x0000000000007941 */ /* 0x000fea0003800000 */
.L_x_61:
        /* <DEDUP_REMOVED lines=11> */
.L_x_64:
[----:B------:R-:W-:Y:S05]  /*27d0*/  BSYNC B0 ;  /* 0x0000000000007941 */ /* 0x000fea0003800000 */
.L_x_63:
        /* <DEDUP_REMOVED lines=13> */
.L_x_66:
[----:B------:R-:W-:Y:S05]  /*28b0*/  BSYNC B0 ;  /* 0x0000000000007941 */ /* 0x000fea0003800000 */
.L_x_65:
        /* <DEDUP_REMOVED lines=10> */
.L_x_68:
[----:B------:R-:W-:Y:S05]  /*2960*/  BSYNC B0 ;  /* 0x0000000000007941 */ /* 0x000fea0003800000 */
.L_x_67:
        /* <DEDUP_REMOVED lines=9> */
.L_x_70:
[----:B------:R-:W-:Y:S05]  /*2a00*/  BSYNC B0 ;  /* 0x0000000000007941 */ /* 0x000fea0003800000 */
.L_x_69:
        /* <DEDUP_REMOVED lines=11> */
.L_x_72:
[----:B------:R-:W-:Y:S05]  /*2ac0*/  BSYNC B0 ;  /* 0x0000000000007941 */ /* 0x000fea0003800000 */
.L_x_71:
        /* <DEDUP_REMOVED lines=13> */
.L_x_74:
[----:B------:R-:W-:Y:S05]  /*2ba0*/  BSYNC B0 ;  /* 0x0000000000007941 */ /* 0x000fea0003800000 */
.L_x_73:
        /* <DEDUP_REMOVED lines=10> */
.L_x_76:
[----:B------:R-:W-:Y:S05]  /*2c50*/  BSYNC B0 ;  /* 0x0000000000007941 */ /* 0x000fea0003800000 */
.L_x_75:
        /* <DEDUP_REMOVED lines=9> */
.L_x_78:
[----:B------:R-:W-:Y:S05]  /*2cf0*/  BSYNC B0 ;  /* 0x0000000000007941 */ /* 0x000fea0003800000 */
.L_x_77:
        /* <DEDUP_REMOVED lines=11> */
.L_x_80:
[----:B------:R-:W-:Y:S05]  /*2db0*/  BSYNC B0 ;  /* 0x0000000000007941 */ /* 0x000fea0003800000 */
.L_x_79:
        /* <DEDUP_REMOVED lines=13> */
.L_x_82:
[----:B------:R-:W-:Y:S05]  /*2e90*/  BSYNC B0 ;  /* 0x0000000000007941 */ /* 0x000fea0003800000 */
.L_x_81:
        /* <DEDUP_REMOVED lines=10> */
.L_x_84:
[----:B------:R-:W-:Y:S05]  /*2f40*/  BSYNC B0 ;  /* 0x0000000000007941 */ /* 0x000fea0003800000 */
.L_x_83:
        /* <DEDUP_REMOVED lines=9> */
.L_x_86:
[----:B------:R-:W-:Y:S05]  /*2fe0*/  BSYNC B0 ;  /* 0x0000000000007941 */ /* 0x000fea0003800000 */
.L_x_85:
        /* <DEDUP_REMOVED lines=11> */
.L_x_88:
[----:B------:R-:W-:Y:S05]  /*30a0*/  BSYNC B0 ;  /* 0x0000000000007941 */ /* 0x000fea0003800000 */
.L_x_87:
        /* <DEDUP_REMOVED lines=13> */
.L_x_90:
[----:B------:R-:W-:Y:S05]  /*3180*/  BSYNC B0 ;  /* 0x0000000000007941 */ /* 0x000fea0003800000 */
.L_x_89:
        /* <DEDUP_REMOVED lines=10> */
.L_x_92:
[----:B------:R-:W-:Y:S05]  /*3230*/  BSYNC B0 ;  /* 0x0000000000007941 */ /* 0x000fea0003800000 */
.L_x_91:
        /* <DEDUP_REMOVED lines=9> */
.L_x_94:
[----:B------:R-:W-:Y:S05]  /*32d0*/  BSYNC B0 ;  /* 0x0000000000007941 */ /* 0x000fea0003800000 */
.L_x_93:
        /* <DEDUP_REMOVED lines=11> */
.L_x_96:
[----:B------:R-:W-:Y:S05]  /*3390*/  BSYNC B0 ;  /* 0x0000000000007941 */ /* 0x000fea0003800000 */
.L_x_95:
        /* <DEDUP_REMOVED lines=13> */
.L_x_98:
[----:B------:R-:W-:Y:S05]  /*3470*/  BSYNC B0 ;  /* 0x0000000000007941 */ /* 0x000fea0003800000 */
.L_x_97:
        /* <DEDUP_REMOVED lines=10> */
.L_x_100:
[----:B------:R-:W-:Y:S05]  /*3520*/  BSYNC B0 ;  /* 0x0000000000007941 */ /* 0x000fea0003800000 */
.L_x_99:
        /* <DEDUP_REMOVED lines=9> */
.L_x_102:
[----:B------:R-:W-:Y:S05]  /*35c0*/  BSYNC B0 ;  /* 0x0000000000007941 */ /* 0x000fea0003800000 */
.L_x_101:
        /* <DEDUP_REMOVED lines=11> */
.L_x_104:
[----:B------:R-:W-:Y:S05]  /*3680*/  BSYNC B0 ;  /* 0x0000000000007941 */ /* 0x000fea0003800000 */
.L_x_103:
        /* <DEDUP_REMOVED lines=13> */
.L_x_106:
[----:B------:R-:W-:Y:S05]  /*3760*/  BSYNC B0 ;  /* 0x0000000000007941 */ /* 0x000fea0003800000 */
.L_x_105:
        /* <DEDUP_REMOVED lines=10> */
.L_x_108:
[----:B------:R-:W-:Y:S05]  /*3810*/  BSYNC B0 ;  /* 0x0000000000007941 */ /* 0x000fea0003800000 */
.L_x_107:
        /* <DEDUP_REMOVED lines=9> */
.L_x_110:
[----:B------:R-:W-:Y:S05]  /*38b0*/  BSYNC B0 ;  /* 0x0000000000007941 */ /* 0x000fea0003800000 */
.L_x_109:
        /* <DEDUP_REMOVED lines=11> */
.L_x_112:
[----:B------:R-:W-:Y:S05]  /*3970*/  BSYNC B0 ;  /* 0x0000000000007941 */ /* 0x000fea0003800000 */
.L_x_111:
        /* <DEDUP_REMOVED lines=13> */
.L_x_114:
[----:B------:R-:W-:Y:S05]  /*3a50*/  BSYNC B0 ;  /* 0x0000000000007941 */ /* 0x000fea0003800000 */
.L_x_113:
        /* <DEDUP_REMOVED lines=10> */
.L_x_116:
[----:B------:R-:W-:Y:S05]  /*3b00*/  BSYNC B0 ;  /* 0x0000000000007941 */ /* 0x000fea0003800000 */
.L_x_115:
        /* <DEDUP_REMOVED lines=9> */
.L_x_118:
[----:B------:R-:W-:Y:S05]  /*3ba0*/  BSYNC B0 ;  /* 0x0000000000007941 */ /* 0x000fea0003800000 */
.L_x_117:
        /* <DEDUP_REMOVED lines=11> */
.L_x_120:
[----:B------:R-:W-:Y:S05]  /*3c60*/  BSYNC B0 ;  /* 0x0000000000007941 */ /* 0x000fea0003800000 */
.L_x_119:
        /* <DEDUP_REMOVED lines=13> */
.L_x_122:
[----:B------:R-:W-:Y:S05]  /*3d40*/  BSYNC B0 ;  /* 0x0000000000007941 */ /* 0x000fea0003800000 */
.L_x_121:
        /* <DEDUP_REMOVED lines=10> */
.L_x_124:
[----:B------:R-:W-:Y:S05]  /*3df0*/  BSYNC B0 ;  /* 0x0000000000007941 */ /* 0x000fea0003800000 */
.L_x_123:
        /* <DEDUP_REMOVED lines=9> */
.L_x_126:
[----:B------:R-:W-:Y:S05]  /*3e90*/  BSYNC B0 ;  /* 0x0000000000007941 */ /* 0x000fea0003800000 */
.L_x_125:
        /* <DEDUP_REMOVED lines=11> */
.L_x_128:
[----:B------:R-:W-:Y:S05]  /*3f50*/  BSYNC B0 ;  /* 0x0000000000007941 */ /* 0x000fea0003800000 */
.L_x_127:
        /* <DEDUP_REMOVED lines=13> */
.L_x_130:
[----:B------:R-:W-:Y:S05]  /*4030*/  BSYNC B0 ;  /* 0x0000000000007941 */ /* 0x000fea0003800000 */
.L_x_129:
        /* <DEDUP_REMOVED lines=10> */
.L_x_132:
[----:B------:R-:W-:Y:S05]  /*40e0*/  BSYNC B0 ;  /* 0x0000000000007941 */ /* 0x000fea0003800000 */
.L_x_131:
        /* <DEDUP_REMOVED lines=9> */
.L_x_134:
[----:B------:R-:W-:Y:S05]  /*4180*/  BSYNC B0 ;  /* 0x0000000000007941 */ /* 0x000fea0003800000 */
.L_x_133:
        /* <DEDUP_REMOVED lines=11> */
.L_x_136:
[----:B------:R-:W-:Y:S05]  /*4240*/  BSYNC B0 ;  /* 0x0000000000007941 */ /* 0x000fea0003800000 */
.L_x_135:
        /* <DEDUP_REMOVED lines=13> */
.L_x_138:
[----:B------:R-:W-:Y:S05]  /*4320*/  BSYNC B0 ;  /* 0x0000000000007941 */ /* 0x000fea0003800000 */
.L_x_137:
        /* <DEDUP_REMOVED lines=10> */
.L_x_140:
[----:B------:R-:W-:Y:S05]  /*43d0*/  BSYNC B0 ;  /* 0x0000000000007941 */ /* 0x000fea0003800000 */
.L_x_139:
        /* <DEDUP_REMOVED lines=9> */
.L_x_142:
[----:B------:R-:W-:Y:S05]  /*4470*/  BSYNC B0 ;  /* 0x0000000000007941 */ /* 0x000fea0003800000 */
.L_x_141:
        /* <DEDUP_REMOVED lines=11> */
.L_x_144:
[----:B------:R-:W-:Y:S05]  /*4530*/  BSYNC B0 ;  /* 0x0000000000007941 */ /* 0x000fea0003800000 */
.L_x_143:
        /* <DEDUP_REMOVED lines=13> */
.L_x_146:
[----:B------:R-:W-:Y:S05]  /*4610*/  BSYNC B0 ;  /* 0x0000000000007941 */ /* 0x000fea0003800000 */
.L_x_145:
        /* <DEDUP_REMOVED lines=10> */
.L_x_148:
[----:B------:R-:W-:Y:S05]  /*46c0*/  BSYNC B0 ;  /* 0x0000000000007941 */ /* 0x000fea0003800000 */
.L_x_147:
[----:B-----5:R-:W-:Y:S01]  /*46d0*/  IMAD.U32 R3, R14, 0x10000, RZ ;  /* 0x000100000e037824 */ /* 0x020fe200078e00ff */
[----:B------:R-:W-:Y:S01]  /*46e0*/  ISETP.GT.AND P0, PT, R10, 0x8, P0 ;  /* 0x000000080a00780c */ /* 0x000fe20000704270 */
[----:B------:R-:W-:Y:S02]  /*46f0*/  BSSY B0, `(.L_x_149) ;  /* 0x0000007000007945 */ /* 0x000fe40003800000 */
[----:B01-34-:R-:W-:-:S04]  /*4700*/  FMUL R4, R3, R2 ;  /* 0x0000000203047220 */ /* 0x01bfc80000400000 */
[----:B------:R-:W-:-:S05]  /*4710*/  FFMA R4, R85, R0, R4 ;  /* 0x0000000055047223 */ /* 0x000fca0000000004 */
[----:B------:R-:W-:-:S05]  /*4720*/  F2FP.BF16.F32.PACK_AB R4, RZ, R4 ;  /* 0x00000004ff04723e */ /* 0x000fca00000010ff */
[----:B------:R0:W-:Y:S01]  /*4730*/  @P3 STG.E.U16 desc[UR12][R6.64+0xf2], R4 ;  /* 0x0000f20406003986 */ /* 0x0001e2000c10150c */
[----:B------:R-:W-:Y:S05]  /*4740*/  @!P0 BRA `(.L_x_150) ;  /* 0x0000000000048947 */ /* 0x000fea0003800000 */
[----:B------:R1:W5:Y:S02]  /*4750*/  LDG.E.LTC128B.U16 R14, desc[UR12][R8.64+0xf0] ;  /* 0x0000f00c080e7981 */ /* 0x000364000c1e1520 */
.L_x_150:
[----:B------:R-:W-:Y:S05]  /*4760*/  BSYNC B0 ;  /* 0x0000000000007941 */ /* 0x000fea0003800000 */
.L_x_149:
        /* <DEDUP_REMOVED lines=11> */
.L_x_152:
[----:B------:R-:W-:Y:S05]  /*4820*/  BSYNC B0 ;  /* 0x0000000000007941 */ /* 0x000fea0003800000 */
.L_x_151:
[----:B0----5:R-:W-:-:S04]  /*4830*/  IMAD.U32 R3, R14, 0x10000, RZ ;  /* 0x000100000e037824 */ /* 0x021fc800078e00ff */
[----:B------:R-:W-:-:S04]  /*4840*/  FMUL R2, R3, R2 ;  /* 0x0000000203027220 */ /* 0x000fc80000400000 */
[----:B------:R-:W-:Y:S01]  /*4850*/  FFMA R2, R87, R0, R2 ;  /* 0x0000000057027223 */ /* 0x000fe20000000002 */
[----:B------:R-:W-:Y:S06]  /*4860*/  @!P1 EXIT ;  /* 0x000000000000994d */ /* 0x000fec0003800000 */
[----:B------:R-:W-:-:S05]  /*4870*/  F2FP.BF16.F32.PACK_AB R2, RZ, R2 ;  /* 0x00000002ff02723e */ /* 0x000fca00000010ff */
[----:B------:R-:W-:Y:S01]  /*4880*/  STG.E.U16 desc[UR12][R16.64+0xf2], R2 ;  /* 0x0000f20210007986 */ /* 0x000fe2000c10150c */
[----:B------:R-:W-:Y:S05]  /*4890*/  EXIT ;  /* 0x000000000000794d */ /* 0x000fea0003800000 */
.L_x_28:
[----:B------:R-:W-:Y:S01]  /*48a0*/  ISETP.GT.AND P3, PT, R3, 0x1, PT ;  /* 0x000000010300780c */ /* 0x000fe20003f64270 */
[----:B------:R-:W-:Y:S01]  /*48b0*/  ULDC.64 UR4, c[0x0][0x5c8] ;  /* 0x0001720000047ab9 */ /* 0x000fe20000000a00 */
[-C--:B--2---:R-:W-:Y:S01]  /*48c0*/  FMUL R24, R24, R0.reuse ;  /* 0x0000000018187220 */ /* 0x084fe20000400000 */
[-C--:B------:R-:W-:Y:S01]  /*48d0*/  FMUL R25, R25, R0.reuse ;  /* 0x0000000019197220 */ /* 0x080fe20000400000 */
[----:B------:R-:W-:Y:S01]  /*48e0*/  ISETP.GT.AND P4, PT, R10, RZ, P3 ;  /* 0x000000ff0a00720c */ /* 0x000fe20001f84270 */
[-C--:B------:R-:W-:Y:S01]  /*48f0*/  FMUL R26, R26, R0.reuse ;  /* 0x000000001a1a7220 */ /* 0x080fe20000400000 */
[----:B------:R-:W-:Y:S01]  /*4900*/  LEA R4, P1, R12, UR4, 0x1 ;  /* 0x000000040c047c11 */ /* 0x000fe2000f8208ff */
[----:B------:R-:W-:Y:S01]  /*4910*/  FMUL R27, R27, R0 ;  /* 0x000000001b1b7220 */ /* 0x000fe20000400000 */
[----:B------:R-:W-:Y:S01]  /*4920*/  F2FP.BF16.F32.PACK_AB R24, RZ, R24 ;  /* 0x00000018ff18723e */ /* 0x000fe200000010ff */
[-C--:B------:R-:W-:Y:S01]  /*4930*/  FMUL R28, R28, R0.reuse ;  /* 0x000000001c1c7220 */ /* 0x080fe20000400000 */
[----:B------:R-:W-:Y:S01]  /*4940*/  LEA.HI.X R5, R12, UR5, R7, 0x1, P1 ;  /* 0x000000050c057c11 */ /* 0x000fe200088f0c07 */
[-C--:B------:R-:W-:Y:S01]  /*4950*/  FMUL R29, R29, R0.reuse ;  /* 0x000000001d1d7220 */ /* 0x080fe20000400000 */
[----:B------:R-:W-:Y:S01]  /*4960*/  F2FP.BF16.F32.PACK_AB R25, RZ, R25 ;  /* 0x00000019ff19723e */ /* 0x000fe200000010ff */
[-C--:B------:R-:W-:Y:S01]  /*4970*/  FMUL R30, R30, R0.reuse ;  /* 0x000000001e1e7220 */ /* 0x080fe20000400000 */
[----:B------:R-:W-:Y:S01]  /*4980*/  ISETP.GT.AND P3, PT, R10, 0x8, P3 ;  /* 0x000000080a00780c */ /* 0x000fe20001f64270 */
[----:B------:R-:W-:Y:S01]  /*4990*/  @P2 STG.E.U16 desc[UR12][R4.64], R24 ;  /* 0x0000001804002986 */ /* 0x000fe2000c10150c */
[----:B------:R-:W-:Y:S01]  /*49a0*/  SHF.L.U64.HI R11, R16, 0x1, R11 ;  /* 0x00000001100b7819 */ /* 0x000fe2000001020b */
[----:B------:R-:W-:Y:S01]  /*49b0*/  FMUL R31, R31, R0 ;  /* 0x000000001f1f7220 */ /* 0x000fe20000400000 */
[----:B------:R-:W-:Y:S01]  /*49c0*/  ISETP.GT.AND P2, PT, R10, 0x8, P0 ;  /* 0x000000080a00780c */ /* 0x000fe20000744270 */
[----:B------:R-:W-:Y:S01]  /*49d0*/  @P4 STG.E.U16 desc[UR12][R4.64+0x2], R25 ;  /* 0x0000021904004986 */ /* 0x000fe2000c10150c */
[----:B------:R-:W-:Y:S01]  /*49e0*/  LEA R16, P4, R16, R4, 0x1 ;  /* 0x0000000410107211 */ /* 0x000fe200078808ff */
[-C--:B------:R-:W-:Y:S01]  /*49f0*/  FMUL R32, R32, R0.reuse ;  /* 0x0000000020207220 */ /* 0x080fe20000400000 */
[----:B------:R-:W-:Y:S01]  /*4a00*/  ISETP.GT.AND P1, PT, R3, 0x8, PT ;  /* 0x000000080300780c */ /* 0x000fe20003f24270 */
[-C--:B------:R-:W-:Y:S01]  /*4a10*/  FMUL R33, R33, R0.reuse ;  /* 0x0000000021217220 */ /* 0x080fe20000400000 */
[----:B------:R-:W-:Y:S01]  /*4a20*/  ISETP.GT.AND P0, PT, R3, 0x9, PT ;  /* 0x000000090300780c */ /* 0x000fe20003f04270 */
[----:B------:R-:W-:Y:S01]  /*4a30*/  IMAD.X R17, R11, 0x1, R5, P4 ;  /* 0x000000010b117824 */ /* 0x000fe200020e0605 */
[C---:B------:R-:W-:Y:S01]  /*4a40*/  ISETP.GT.AND P5, PT, R10.reuse, RZ, P1 ;  /* 0x000000ff0a00720c */ /* 0x040fe20000fa4270 */
[--C-:B------:R-:W-:Y:S01]  /*4a50*/  @P3 IMAD.MOV.U32 R6, RZ, RZ, R16.reuse ;  /* 0x000000ffff063224 */ /* 0x100fe200078e0010 */
[C---:B------:R-:W-:Y:S01]  /*4a60*/  ISETP.GT.AND P4, PT, R10.reuse, RZ, P0 ;  /* 0x000000ff0a00720c */ /* 0x040fe20000784270 */
[--C-:B------:R-:W-:Y:S01]  /*4a70*/  @P3 IMAD.MOV.U32 R7, RZ, RZ, R17.reuse ;  /* 0x000000ffff073224 */ /* 0x100fe200078e0011 */
[----:B------:R-:W-:Y:S01]  /*4a80*/  ISETP.GT.AND P1, PT, R10, 0x8, P1 ;  /* 0x000000080a00780c */ /* 0x000fe20000f24270 */
[----:B------:R-:W-:Y:S01]  /*4a90*/  FMUL R34, R34, R0 ;  /* 0x0000000022227220 */ /* 0x000fe20000400000 */
[----:B------:R-:W-:Y:S01]  /*4aa0*/  F2FP.BF16.F32.PACK_AB R26, RZ, R26 ;  /* 0x0000001aff1a723e */ /* 0x000fe200000010ff */
[-C--:B------:R-:W-:Y:S01]  /*4ab0*/  FMUL R35, R35, R0.reuse ;  /* 0x0000000023237220 */ /* 0x080fe20000400000 */
[----:B------:R-:W-:Y:S01]  /*4ac0*/  F2FP.BF16.F32.PACK_AB R27, RZ, R27 ;  /* 0x0000001bff1b723e */ /* 0x000fe200000010ff */
[----:B------:R-:W-:Y:S01]  /*4ad0*/  FMUL R36, R36, R0 ;  /* 0x0000000024247220 */ /* 0x000fe20000400000 */
[----:B------:R-:W-:Y:S01]  /*4ae0*/  F2FP.BF16.F32.PACK_AB R28, RZ, R28 ;  /* 0x0000001cff1c723e */ /* 0x000fe200000010ff */
[----:B------:R-:W-:Y:S01]  /*4af0*/  @P2 STG.E.U16 desc[UR12][R16.64], R26 ;  /* 0x0000001a10002986 */ /* 0x000fe2000c10150c */
[----:B------:R-:W-:Y:S01]  /*4b00*/  F2FP.BF16.F32.PACK_AB R29, RZ, R29 ;  /* 0x0000001dff1d723e */ /* 0x000fe200000010ff */
[-C--:B------:R-:W-:Y:S01]  /*4b10*/  FMUL R37, R37, R0.reuse ;  /* 0x0000000025257220 */ /* 0x080fe20000400000 */
[----:B------:R-:W-:Y:S01]  /*4b20*/  ISETP.GT.AND P2, PT, R10, 0x8, P0 ;  /* 0x000000080a00780c */ /* 0x000fe20000744270 */
[----:B------:R0:W-:Y:S01]  /*4b30*/  @P3 STG.E.U16 desc[UR12][R6.64+0x2], R27 ;  /* 0x0000021b06003986 */ /* 0x0001e2000c10150c */
[C---:B------:R-:W-:Y:S01]  /*4b40*/  ISETP.GT.AND P3, PT, R3.reuse, 0x10, PT ;  /* 0x000000100300780c */ /* 0x040fe20003f64270 */
[----:B------:R-:W-:Y:S01]  /*4b50*/  FMUL R38, R38, R0 ;  /* 0x0000000026267220 */ /* 0x000fe20000400000 */
[----:B------:R-:W-:Y:S01]  /*4b60*/  F2FP.BF16.F32.PACK_AB R30, RZ, R30 ;  /* 0x0000001eff1e723e */ /* 0x000fe200000010ff */
[----:B------:R-:W-:Y:S01]  /*4b70*/  @P5 STG.E.U16 desc[UR12][R4.64+0x10], R28 ;  /* 0x0000101c04005986 */ /* 0x000fe2000c10150c */
[----:B------:R-:W-:Y:S01]  /*4b80*/  ISETP.GT.AND P0, PT, R3, 0x11, PT ;  /* 0x000000110300780c */ /* 0x000fe20003f04270 */
[-C--:B------:R-:W-:Y:S01]  /*4b90*/  FMUL R39, R39, R0.reuse ;  /* 0x0000000027277220 */ /* 0x080fe20000400000 */
[----:B------:R-:W-:Y:S01]  /*4ba0*/  F2FP.BF16.F32.PACK_AB R31, RZ, R31 ;  /* 0x0000001fff1f723e */ /* 0x000fe200000010ff */
[----:B------:R-:W-:Y:S01]  /*4bb0*/  @P4 STG.E.U16 desc[UR12][R4.64+0x12], R29 ;  /* 0x0000121d04004986 */ /* 0x000fe2000c10150c */
[----:B------:R-:W-:Y:S01]  /*4bc0*/  ISETP.GT.AND P4, PT, R10, RZ, P3 ;  /* 0x000000ff0a00720c */ /* 0x000fe20001f84270 */
[----:B------:R-:W-:Y:S01]  /*4bd0*/  FMUL R40, R40, R0 ;  /* 0x0000000028287220 */ /* 0x000fe20000400000 */
[C---:B------:R-:W-:Y:S01]  /*4be0*/  ISETP.GT.AND P3, PT, R10.reuse, 0x8, P3 ;  /* 0x000000080a00780c */ /* 0x040fe20001f64270 */
[--C-:B0-----:R-:W-:Y:S01]  /*4bf0*/  @P1 IMAD.MOV.U32 R6, RZ, RZ, R16.reuse ;  /* 0x000000ffff061224 */ /* 0x101fe200078e0010 */
[----:B------:R-:W-:Y:S01]  /*4c00*/  ISETP.GT.AND P5, PT, R10, RZ, P0 ;  /* 0x000000ff0a00720c */ /* 0x000fe200007a4270 */
[--C-:B------:R-:W-:Y:S01]  /*4c10*/  @P1 IMAD.MOV.U32 R7, RZ, RZ, R17.reuse ;  /* 0x000000ffff071224 */ /* 0x100fe200078e0011 */
[----:B------:R-:W-:Y:S01]  /*4c20*/  F2FP.BF16.F32.PACK_AB R32, RZ, R32 ;  /* 0x00000020ff20723e */ /* 0x000fe200000010ff */
[-C--:B------:R-:W-:Y:S01]  /*4c30*/  FMUL R41, R41, R0.reuse ;  /* 0x0000000029297220 */ /* 0x080fe20000400000 */
[----:B------:R-:W-:Y:S01]  /*4c40*/  F2FP.BF16.F32.PACK_AB R33, RZ, R33 ;  /* 0x00000021ff21723e */ /* 0x000fe200000010ff */
[-C--:B------:R-:W-:Y:S01]  /*4c50*/  FMUL R42, R42, R0.reuse ;  /* 0x000000002a2a7220 */ /* 0x080fe20000400000 */
[----:B------:R0:W-:Y:S01]  /*4c60*/  @P1 STG.E.U16 desc[UR12][R6.64+0x10], R30 ;  /* 0x0000101e06001986 */ /* 0x0001e2000c10150c */
[----:B------:R-:W-:Y:S01]  /*4c70*/  ISETP.GT.AND P1, PT, R10, 0x8, P0 ;  /* 0x000000080a00780c */ /* 0x000fe20000724270 */
[----:B------:R-:W-:Y:S01]  /*4c80*/  FMUL R43, R43, R0 ;  /* 0x000000002b2b7220 */ /* 0x000fe20000400000 */
[----:B------:R-:W-:Y:S01]  /*4c90*/  F2FP.BF16.F32.PACK_AB R34, RZ, R34 ;  /* 0x00000022ff22723e */ /* 0x000fe200000010ff */
[-C--:B------:R-:W-:Y:S01]  /*4ca0*/  FMUL R44, R44, R0.reuse ;  /* 0x000000002c2c7220 */ /* 0x080fe20000400000 */
[----:B------:R-:W-:Y:S01]  /*4cb0*/  F2FP.BF16.F32.PACK_AB R35, RZ, R35 ;  /* 0x00000023ff23723e */ /* 0x000fe200000010ff */
[-C--:B------:R-:W-:Y:S01]  /*4cc0*/  FMUL R45, R45, R0.reuse ;  /* 0x000000002d2d7220 */ /* 0x080fe20000400000 */
[----:B------:R-:W-:Y:S01]  /*4cd0*/  ISETP.GT.AND P0, PT, R3, 0x19, PT ;  /* 0x000000190300780c */ /* 0x000fe20003f04270 */
[----:B------:R-:W-:Y:S01]  /*4ce0*/  FMUL R46, R46, R0 ;  /* 0x000000002e2e7220 */ /* 0x000fe20000400000 */
[----:B------:R-:W-:Y:S01]  /*4cf0*/  F2FP.BF16.F32.PACK_AB R36, RZ, R36 ;  /* 0x00000024ff24723e */ /* 0x000fe200000010ff */
[----:B------:R-:W-:Y:S01]  /*4d00*/  FMUL R47, R47, R0 ;  /* 0x000000002f2f7220 */ /* 0x000fe20000400000 */
[----:B------:R-:W-:Y:S01]  /*4d10*/  F2FP.BF16.F32.PACK_AB R37, RZ, R37 ;  /* 0x00000025ff25723e */ /* 0x000fe200000010ff */
[--C-:B0-----:R-:W-:Y:S01]  /*4d20*/  @P2 IMAD.MOV.U32 R6, RZ, RZ, R16.reuse ;  /* 0x000000ffff062224 */ /* 0x101fe200078e0010 */
[----:B------:R-:W-:Y:S01]  /*4d30*/  F2FP.BF16.F32.PACK_AB R38, RZ, R38 ;  /* 0x00000026ff26723e */ /* 0x000fe200000010ff */
[--C-:B------:R-:W-:Y:S01]  /*4d40*/  @P2 IMAD.MOV.U32 R7, RZ, RZ, R17.reuse ;  /* 0x000000ffff072224 */ /* 0x100fe200078e0011 */
[----:B------:R-:W-:Y:S01]  /*4d50*/  F2FP.BF16.F32.PACK_AB R39, RZ, R39 ;  /* 0x00000027ff27723e */ /* 0x000fe200000010ff */
[----:B------:R-:W-:Y:S01]  /*4d60*/  FMUL R48, R48, R0 ;  /* 0x0000000030307220 */ /* 0x000fe20000400000 */
[----:B------:R-:W-:Y:S01]  /*4d70*/  F2FP.BF16.F32.PACK_AB R40, RZ, R40 ;  /* 0x00000028ff28723e */ /* 0x000fe200000010ff */
[-C--:B------:R-:W-:Y:S01]  /*4d80*/  FMUL R49, R49, R0.reuse ;  /* 0x0000000031317220 */ /* 0x080fe20000400000 */
[----:B------:R0:W-:Y:S01]  /*4d90*/  @P2 STG.E.U16 desc[UR12][R6.64+0x12], R31 ;  /* 0x0000121f06002986 */ /* 0x0001e2000c10150c */
[----:B------:R-:W-:Y:S01]  /*4da0*/  ISETP.GT.AND P2, PT, R3, 0x18, PT ;  /* 0x000000180300780c */ /* 0x000fe20003f44270 */
[-C--:B------:R-:W-:Y:S01]  /*4db0*/  FMUL R50, R50, R0.reuse ;  /* 0x0000000032327220 */ /* 0x080fe20000400000 */
[----:B------:R-:W-:Y:S01]  /*4dc0*/  F2FP.BF16.F32.PACK_AB R41, RZ, R41 ;  /* 0x00000029ff29723e */ /* 0x000fe200000010ff */
[----:B------:R-:W-:Y:S01]  /*4dd0*/  @P4 STG.E.U16 desc[UR12][R4.64+0x20], R32 ;  /* 0x0000202004004986 */ /* 0x000fe2000c10150c */
[C---:B------:R-:W-:Y:S01]  /*4de0*/  ISETP.GT.AND P4, PT, R10.reuse, RZ, P2 ;  /* 0x000000ff0a00720c */ /* 0x040fe20001784270 */
[-C--:B------:R-:W-:Y:S01]  /*4df0*/  FMUL R51, R51, R0.reuse ;  /* 0x0000000033337220 */ /* 0x080fe20000400000 */
[C---:B------:R-:W-:Y:S01]  /*4e00*/  ISETP.GT.AND P2, PT, R10.reuse, 0x8, P2 ;  /* 0x000000080a00780c */ /* 0x040fe20001744270 */
[----:B------:R-:W-:Y:S01]  /*4e10*/  @P5 STG.E.U16 desc[UR12][R4.64+0x22], R33 ;  /* 0x0000222104005986 */ /* 0x000fe2000c10150c */
[----:B------:R-:W-:Y:S01]  /*4e20*/  ISETP.GT.AND P5, PT, R10, RZ, P0 ;  /* 0x000000ff0a00720c */ /* 0x000fe200007a4270 */
[----:B------:R-:W-:Y:S01]  /*4e30*/  FMUL R52, R52, R0 ;  /* 0x0000000034347220 */ /* 0x000fe20000400000 */
[----:B------:R-:W-:Y:S01]  /*4e40*/  F2FP.BF16.F32.PACK_AB R42, RZ, R42 ;  /* 0x0000002aff2a723e */ /* 0x000fe200000010ff */
[--C-:B0-----:R-:W-:Y:S01]  /*4e50*/  @P3 IMAD.MOV.U32 R6, RZ, RZ, R16.reuse ;  /* 0x000000ffff063224 */ /* 0x101fe200078e0010 */
[----:B------:R-:W-:Y:S01]  /*4e60*/  F2FP.BF16.F32.PACK_AB R43, RZ, R43 ;  /* 0x0000002bff2b723e */ /* 0x000fe200000010ff */
[--C-:B------:R-:W-:Y:S01]  /*4e70*/  @P3 IMAD.MOV.U32 R7, RZ, RZ, R17.reuse ;  /* 0x000000ffff073224 */ /* 0x100fe200078e0011 */
[----:B------:R-:W-:Y:S01]  /*4e80*/  F2FP.BF16.F32.PACK_AB R44, RZ, R44 ;  /* 0x0000002cff2c723e */ /* 0x000fe200000010ff */
[-C--:B------:R-:W-:Y:S01]  /*4e90*/  FMUL R53, R53, R0.reuse ;  /* 0x0000000035357220 */ /* 0x080fe20000400000 */
[----:B------:R-:W-:Y:S01]  /*4ea0*/  F2FP.BF16.F32.PACK_AB R45, RZ, R45 ;  /* 0x0000002dff2d723e */ /* 0x000fe200000010ff */
[-C--:B------:R-:W-:Y:S01]  /*4eb0*/  FMUL R54, R54, R0.reuse ;  /* 0x0000000036367220 */ /* 0x080fe20000400000 */
[----:B------:R0:W-:Y:S01]  /*4ec0*/  @P3 STG.E.U16 desc[UR12][R6.64+0x20], R34 ;  /* 0x0000202206003986 */ /* 0x0001e2000c10150c */
[----:B------:R-:W-:Y:S01]  /*4ed0*/  ISETP.GT.AND P3, PT, R3, 0x20, PT ;  /* 0x000000200300780c */ /* 0x000fe20003f64270 */
[----:B------:R-:W-:Y:S01]  /*4ee0*/  FMUL R55, R55, R0 ;  /* 0x0000000037377220 */ /* 0x000fe20000400000 */
[----:B------:R-:W-:Y:S01]  /*4ef0*/  F2FP.BF16.F32.PACK_AB R46, RZ, R46 ;  /* 0x0000002eff2e723e */ /* 0x000fe200000010ff */
[-C--:B------:R-:W-:Y:S01]  /*4f00*/  FMUL R56, R56, R0.reuse ;  /* 0x0000000038387220 */ /* 0x080fe20000400000 */
[----:B------:R-:W-:Y:S01]  /*4f10*/  F2FP.BF16.F32.PACK_AB R47, RZ, R47 ;  /* 0x0000002fff2f723e */ /* 0x000fe200000010ff */
[----:B------:R-:W-:Y:S01]  /*4f20*/  FMUL R57, R57, R0 ;  /* 0x0000000039397220 */ /* 0x000fe20000400000 */
[----:B------:R-:W-:Y:S01]  /*4f30*/  F2FP.BF16.F32.PACK_AB R48, RZ, R48 ;  /* 0x00000030ff30723e */ /* 0x000fe200000010ff */
[-C--:B------:R-:W-:Y:S01]  /*4f40*/  FMUL R58, R58, R0.reuse ;  /* 0x000000003a3a7220 */ /* 0x080fe20000400000 */
[----:B------:R-:W-:Y:S01]  /*4f50*/  F2FP.BF16.F32.PACK_AB R49, RZ, R49 ;  /* 0x00000031ff31723e */ /* 0x000fe200000010ff */
        /* <DEDUP_REMOVED lines=10> */
[----:B------:R-:W-:Y:S01]  /*5000*/  ISETP.GT.AND P1, PT, R10, 0x8, P0 ;  /* 0x000000080a00780c */ /* 0x000fe20000724270 */
[-C--:B------:R-:W-:Y:S01]  /*5010*/  FMUL R62, R62, R0.reuse ;  /* 0x000000003e3e7220 */ /* 0x080fe20000400000 */
[----:B------:R-:W-:Y:S01]  /*5020*/  ISETP.GT.AND P0, PT, R3, 0x21, PT ;  /* 0x000000210300780c */ /* 0x000fe20003f04270 */
        /* <DEDUP_REMOVED lines=65> */
[----:B0-----:R-:W-:Y:S01]  /*5440*/  @P1 IMAD.MOV.U32 R6, RZ, RZ, R16 ;  /* 0x000000ffff061224 */ /* 0x001fe200078e0010 */
[----:B------:R-:W-:Y:S01]  /*5450*/  F2FP.BF16.F32.PACK_AB R75, RZ, R75 ;  /* 0x0000004bff4b723e */ /* 0x000fe200000010ff */
[----:B------:R-:W-:Y:S01]  /*5460*/  @P1 IMAD.MOV.U32 R7, RZ, RZ, R17 ;  /* 0x000000ffff071224 */ /* 0x000fe200078e0011 */
        /* <DEDUP_REMOVED lines=10> */
[----:B------:R-:W-:Y:S01]  /*5510*/  FMUL R0, R87, R0 ;  /* 0x0000000057007220 */ /* 0x000fe20000400000 */
[C---:B------:R-:W-:Y:S01]  /*5520*/  ISETP.GT.AND P3, PT, R10.reuse, 0x8, P3 ;  /* 0x000000080a00780c */ /* 0x040fe20001f64270 */
[----:B------:R-:W-:Y:S01]  /*5530*/  @P5 STG.E.U16 desc[UR12][R4.64+0x52], R45 ;  /* 0x0000522d04005986 */ /* 0x000fe2000c10150c */
[----:B------:R-:W-:-:S02]  /*5540*/  ISETP.GT.AND P5, PT, R10, RZ, P0 ;  /* 0x000000ff0a00720c */ /* 0x000fc400007a4270 */
[----:B------:R-:W-:Y:S01]  /*5550*/  F2FP.BF16.F32.PACK_AB R78, RZ, R78 ;  /* 0x0000004eff4e723e */ /* 0x000fe200000010ff */
[----:B0-----:R-:W-:Y:S01]  /*5560*/  @P2 IMAD.MOV.U32 R6, RZ, RZ, R16 ;  /* 0x000000ffff062224 */ /* 0x001fe200078e0010 */
[----:B------:R-:W-:Y:S01]  /*5570*/  F2FP.BF16.F32.PACK_AB R79, RZ, R79 ;  /* 0x0000004fff4f723e */ /* 0x000fe200000010ff */
[----:B------:R-:W-:Y:S01]  /*5580*/  @P2 IMAD.MOV.U32 R7, RZ, RZ, R17 ;  /* 0x000000ffff072224 */ /* 0x000fe200078e0011 */
[----:B------:R-:W-:Y:S02]  /*5590*/  F2FP.BF16.F32.PACK_AB R80, RZ, R80 ;  /* 0x00000050ff50723e */ /* 0x000fe400000010ff */
[----:B------:R-:W-:Y:S02]  /*55a0*/  F2FP.BF16.F32.PACK_AB R81, RZ, R81 ;  /* 0x00000051ff51723e */ /* 0x000fe400000010ff */
[----:B------:R0:W-:Y:S01]  /*55b0*/  @P2 STG.E.U16 desc[UR12][R6.64+0x50], R46 ;  /* 0x0000502e06002986 */ /* 0x0001e2000c10150c */
[----:B------:R-:W-:Y:S02]  /*55c0*/  ISETP.GT.AND P2, PT, R3, 0x38, PT ;  /* 0x000000380300780c */ /* 0x000fe40003f44270 */
[----:B------:R-:W-:-:S02]  /*55d0*/  F2FP.BF16.F32.PACK_AB R82, RZ, R82 ;  /* 0x00000052ff52723e */ /* 0x000fc400000010ff */
[----:B------:R-:W-:Y:S02]  /*55e0*/  F2FP.BF16.F32.PACK_AB R83, RZ, R83 ;  /* 0x00000053ff53723e */ /* 0x000fe400000010ff */
[----:B------:R-:W-:Y:S02]  /*55f0*/  F2FP.BF16.F32.PACK_AB R84, RZ, R84 ;  /* 0x00000054ff54723e */ /* 0x000fe400000010ff */
[----:B------:R-:W-:Y:S02]  /*5600*/  F2FP.BF16.F32.PACK_AB R85, RZ, R85 ;  /* 0x00000055ff55723e */ /* 0x000fe400000010ff */
[----:B------:R-:W-:Y:S01]  /*5610*/  F2FP.BF16.F32.PACK_AB R86, RZ, R86 ;  /* 0x00000056ff56723e */ /* 0x000fe200000010ff */
[----:B0-----:R-:W-:Y:S02]  /*5620*/  @P1 IMAD.MOV.U32 R6, RZ, RZ, R16 ;  /* 0x000000ffff061224 */ /* 0x001fe400078e0010 */
[----:B------:R-:W-:-:S05]  /*5630*/  @P1 IMAD.MOV.U32 R7, RZ, RZ, R17 ;  /* 0x000000ffff071224 */ /* 0x000fca00078e0011 */
[----:B------:R0:W-:Y:S01]  /*5640*/  @P1 STG.E.U16 desc[UR12][R6.64+0x52], R47 ;  /* 0x0000522f06001986 */ /* 0x0001e2000c10150c */
[C---:B------:R-:W-:Y:S02]  /*5650*/  ISETP.GT.AND P1, PT, R10.reuse, 0x8, P0 ;  /* 0x000000080a00780c */ /* 0x040fe40000724270 */
[----:B------:R-:W-:Y:S01]  /*5660*/  ISETP.GT.AND P0, PT, R3, 0x39, PT ;  /* 0x000000390300780c */ /* 0x000fe20003f04270 */
[----:B------:R-:W-:Y:S01]  /*5670*/  @P4 STG.E.U16 desc[UR12][R4.64+0x60], R48 ;  /* 0x0000603004004986 */ /* 0x000fe2000c10150c */
[C---:B------:R-:W-:Y:S02]  /*5680*/  ISETP.GT.AND P4, PT, R10.reuse, RZ, P2 ;  /* 0x000000ff0a00720c */ /* 0x040fe40001784270 */
[C---:B------:R-:W-:Y:S01]  /*5690*/  ISETP.GT.AND P2, PT, R10.reuse, 0x8, P2 ;  /* 0x000000080a00780c */ /* 0x040fe20001744270 */
[----:B------:R-:W-:Y:S01]  /*56a0*/  @P5 STG.E.U16 desc[UR12][R4.64+0x62], R49 ;  /* 0x0000623104005986 */ /* 0x000fe2000c10150c */
[----:B------:R-:W-:Y:S01]  /*56b0*/  ISETP.GT.AND P5, PT, R10, RZ, P0 ;  /* 0x000000ff0a00720c */ /* 0x000fe200007a4270 */
[----:B0-----:R-:W-:-:S02]  /*56c0*/  @P3 IMAD.MOV.U32 R6, RZ, RZ, R16 ;  /* 0x000000ffff063224 */ /* 0x001fc400078e0010 */
[----:B------:R-:W-:-:S05]  /*56d0*/  @P3 IMAD.MOV.U32 R7, RZ, RZ, R17 ;  /* 0x000000ffff073224 */ /* 0x000fca00078e0011 */
[----:B------:R0:W-:Y:S01]  /*56e0*/  @P3 STG.E.U16 desc[UR12][R6.64+0x60], R50 ;  /* 0x0000603206003986 */ /* 0x0001e2000c10150c */
[----:B------:R-:W-:Y:S01]  /*56f0*/  ISETP.GT.AND P3, PT, R3, 0x40, PT ;  /* 0x000000400300780c */ /* 0x000fe20003f64270 */
        /* <DEDUP_REMOVED lines=37> */
[C---:B------:R-:W-:Y:S02]  /*5950*/  ISETP.GT.AND P5, PT, R10.reuse, RZ, P0 ;  /* 0x000000ff0a00720c */ /* 0x040fe400007a4270 */
[----:B------:R-:W-:Y:S01]  /*5960*/  ISETP.GT.AND P0, PT, R10, 0x8, P0 ;  /* 0x000000080a00780c */ /* 0x000fe20000704270 */
[----:B0-----:R-:W-:-:S02]  /*5970*/  @P2 IMAD.MOV.U32 R6, RZ, RZ, R16 ;  /* 0x000000ffff062224 */ /* 0x001fc400078e0010 */
[----:B------:R-:W-:-:S05]  /*5980*/  @P2 IMAD.MOV.U32 R7, RZ, RZ, R17 ;  /* 0x000000ffff072224 */ /* 0x000fca00078e0011 */
[----:B------:R0:W-:Y:S01]  /*5990*/  @P2 STG.E.U16 desc[UR12][R6.64+0x90], R62 ;  /* 0x0000903e06002986 */ /* 0x0001e2000c10150c */
[----:B------:R-:W-:Y:S01]  /*59a0*/  ISETP.GT.AND P2, PT, R3, 0x59, PT ;  /* 0x000000590300780c */ /* 0x000fe20003f44270 */
[----:B0-----:R-:W-:Y:S02]  /*59b0*/  @P1 IMAD.MOV.U32 R6, RZ, RZ, R16 ;  /* 0x000000ffff061224 */ /* 0x001fe400078e0010 */
[----:B------:R-:W-:-:S05]  /*59c0*/  @P1 IMAD.MOV.U32 R7, RZ, RZ, R17 ;  /* 0x000000ffff071224 */ /* 0x000fca00078e0011 */
[----:B------:R0:W-:Y:S01]  /*59d0*/  @P1 STG.E.U16 desc[UR12][R6.64+0x92], R63 ;  /* 0x0000923f06001986 */ /* 0x0001e2000c10150c */
[----:B------:R-:W-:-:S03]  /*59e0*/  ISETP.GT.AND P1, PT, R3, 0x58, PT ;  /* 0x000000580300780c */ /* 0x000fc60003f24270 */
[----:B------:R-:W-:Y:S01]  /*59f0*/  @P4 STG.E.U16 desc[UR12][R4.64+0xa0], R64 ;  /* 0x0000a04004004986 */ /* 0x000fe2000c10150c */
[C---:B------:R-:W-:Y:S02]  /*5a00*/  ISETP.GT.AND P4, PT, R10.reuse, RZ, P1 ;  /* 0x000000ff0a00720c */ /* 0x040fe40000f84270 */
[C---:B------:R-:W-:Y:S01]  /*5a10*/  ISETP.GT.AND P1, PT, R10.reuse, 0x8, P1 ;  /* 0x000000080a00780c */ /* 0x040fe20000f24270 */
[----:B------:R-:W-:Y:S01]  /*5a20*/  @P5 STG.E.U16 desc[UR12][R4.64+0xa2], R65 ;  /* 0x0000a24104005986 */ /* 0x000fe2000c10150c */
[C---:B------:R-:W-:Y:S02]  /*5a30*/  ISETP.GT.AND P5, PT, R10.reuse, RZ, P2 ;  /* 0x000000ff0a00720c */ /* 0x040fe400017a4270 */
[----:B------:R-:W-:Y:S01]  /*5a40*/  ISETP.GT.AND P2, PT, R10, 0x8, P2 ;  /* 0x000000080a00780c */ /* 0x000fe20001744270 */
[----:B0-----:R-:W-:Y:S02]  /*5a50*/  @P3 IMAD.MOV.U32 R6, RZ, RZ, R16 ;  /* 0x000000ffff063224 */ /* 0x001fe400078e0010 */
        /* <DEDUP_REMOVED lines=15> */
[----:B------:R0:W-:Y:S02]  /*5b50*/  @P1 STG.E.U16 desc[UR12][R6.64+0xb0], R70 ;  /* 0x0000b04606001986 */ /* 0x0001e4000c10150c */
[----:B0-----:R-:W-:Y:S02]  /*5b60*/  @P2 IMAD.MOV.U32 R6, RZ, RZ, R16 ;  /* 0x000000ffff062224 */ /* 0x001fe400078e0010 */
[----:B------:R-:W-:-:S05]  /*5b70*/  @P2 IMAD.MOV.U32 R7, RZ, RZ, R17 ;  /* 0x000000ffff072224 */ /* 0x000fca00078e0011 */
[----:B------:R0:W-:Y:S01]  /*5b80*/  @P2 STG.E.U16 desc[UR12][R6.64+0xb2], R71 ;  /* 0x0000b24706002986 */ /* 0x0001e2000c10150c */
[----:B------:R-:W-:-:S03]  /*5b90*/  ISETP.GT.AND P2, PT, R3, 0x71, PT ;  /* 0x000000710300780c */ /* 0x000fc60003f44270 */
[----:B------:R-:W-:Y:S01]  /*5ba0*/  @P4 STG.E.U16 desc[UR12][R4.64+0xc0], R72 ;  /* 0x0000c04804004986 */ /* 0x000fe2000c10150c */
[----:B------:R-:W-:-:S03]  /*5bb0*/  ISETP.GT.AND P4, PT, R3, 0x68, PT ;  /* 0x000000680300780c */ /* 0x000fc60003f84270 */
[----:B------:R-:W-:Y:S01]  /*5bc0*/  @P5 STG.E.U16 desc[UR12][R4.64+0xc2], R73 ;  /* 0x0000c24904005986 */ /* 0x000fe2000c10150c */
[----:B------:R-:W-:Y:S02]  /*5bd0*/  ISETP.GT.AND P5, PT, R3, 0x69, PT ;  /* 0x000000690300780c */ /* 0x000fe40003fa4270 */
[C---:B------:R-:W-:Y:S01]  /*5be0*/  ISETP.GT.AND P1, PT, R10.reuse, RZ, P4 ;  /* 0x000000ff0a00720c */ /* 0x040fe20002724270 */
[----:B0-----:R-:W-:Y:S01]  /*5bf0*/  @P3 IMAD.MOV.U32 R6, RZ, RZ, R16 ;  /* 0x000000ffff063224 */ /* 0x001fe200078e0010 */
[C---:B------:R-:W-:Y:S01]  /*5c00*/  ISETP.GT.AND P6, PT, R10.reuse, RZ, P5 ;  /* 0x000000ff0a00720c */ /* 0x040fe20002fc4270 */
[----:B------:R-:W-:Y:S01]  /*5c10*/  @P3 IMAD.MOV.U32 R7, RZ, RZ, R17 ;  /* 0x000000ffff073224 */ /* 0x000fe200078e0011 */
[----:B------:R-:W-:-:S04]  /*5c20*/  ISETP.GT.AND P4, PT, R10, 0x8, P4 ;  /* 0x000000080a00780c */ /* 0x000fc80002784270 */
[----:B------:R0:W-:Y:S01]  /*5c30*/  @P3 STG.E.U16 desc[UR12][R6.64+0xc0], R74 ;  /* 0x0000c04a06003986 */ /* 0x0001e2000c10150c */
[----:B------:R-:W-:-:S06]  /*5c40*/  ISETP.GT.AND P3, PT, R3, 0x70, PT ;  /* 0x000000700300780c */ /* 0x000fcc0003f64270 */
[----:B------:R-:W-:Y:S02]  /*5c50*/  @P6 IMAD.MOV.U32 R2, RZ, RZ, R4 ;  /* 0x000000ffff026224 */ /* 0x000fe400078e0004 */
[----:B0-----:R-:W-:Y:S02]  /*5c60*/  @P0 IMAD.MOV.U32 R6, RZ, RZ, R16 ;  /* 0x000000ffff060224 */ /* 0x001fe400078e0010 */
[----:B------:R-:W-:-:S05]  /*5c70*/  @P0 IMAD.MOV.U32 R7, RZ, RZ, R17 ;  /* 0x000000ffff070224 */ /* 0x000fca00078e0011 */
[----:B------:R-:W-:Y:S01]  /*5c80*/  @P0 STG.E.U16 desc[UR12][R6.64+0xc2], R75 ;  /* 0x0000c24b06000986 */ /* 0x000fe2000c10150c */
[----:B------:R-:W-:-:S03]  /*5c90*/  ISETP.GT.AND P0, PT, R3, 0x79, PT ;  /* 0x000000790300780c */ /* 0x000fc60003f04270 */
[----:B------:R-:W-:Y:S01]  /*5ca0*/  @P1 STG.E.U16 desc[UR12][R4.64+0xd0], R76 ;  /* 0x0000d04c04001986 */ /* 0x000fe2000c10150c */
[----:B------:R-:W-:Y:S01]  /*5cb0*/  ISETP.GT.AND P1, PT, R3, 0x78, PT ;  /* 0x000000780300780c */ /* 0x000fe20003f24270 */
[----:B------:R-:W-:-:S05]  /*5cc0*/  @P6 IMAD.MOV.U32 R3, RZ, RZ, R5 ;  /* 0x000000ffff036224 */ /* 0x000fca00078e0005 */
[----:B------:R0:W-:Y:S01]  /*5cd0*/  @P6 STG.E.U16 desc[UR12][R2.64+0xd2], R77 ;  /* 0x0000d24d02006986 */ /* 0x0001e2000c10150c */
[C---:B------:R-:W-:Y:S02]  /*5ce0*/  ISETP.GT.AND P6, PT, R10.reuse, 0x8, P5 ;  /* 0x000000080a00780c */ /* 0x040fe40002fc4270 */
[C---:B------:R-:W-:Y:S02]  /*5cf0*/  ISETP.GT.AND P5, PT, R10.reuse, RZ, P3 ;  /* 0x000000ff0a00720c */ /* 0x040fe40001fa4270 */
[----:B------:R-:W-:Y:S01]  /*5d00*/  ISETP.GT.AND P3, PT, R10, 0x8, P3 ;  /* 0x000000080a00780c */ /* 0x000fe20001f64270 */
[----:B0-----:R-:W-:Y:S02]  /*5d10*/  @P4 IMAD.MOV.U32 R2, RZ, RZ, R16 ;  /* 0x000000ffff024224 */ /* 0x001fe400078e0010 */
[----:B------:R-:W-:-:S05]  /*5d20*/  @P4 IMAD.MOV.U32 R3, RZ, RZ, R17 ;  /* 0x000000ffff034224 */ /* 0x000fca00078e0011 */
[----:B------:R0:W-:Y:S01]  /*5d30*/  @P4 STG.E.U16 desc[UR12][R2.64+0xd0], R78 ;  /* 0x0000d04e02004986 */ /* 0x0001e2000c10150c */
        /* <DEDUP_REMOVED lines=14> */
[----:B------:R0:W-:Y:S02]  /*5e20*/  @P4 STG.E.U16 desc[UR12][R2.64+0xe2], R81 ;  /* 0x0000e25102004986 */ /* 0x0001e4000c10150c */
        /* <DEDUP_REMOVED lines=8> */
[----:B------:R0:W-:Y:S04]  /*5eb0*/  @P5 STG.E.U16 desc[UR12][R2.64+0xf0], R84 ;  /* 0x0000f05402005986 */ /* 0x0001e8000c10150c */
[----:B------:R1:W-:Y:S01]  /*5ec0*/  @P6 STG.E.U16 desc[UR12][R4.64+0xf2], R85 ;  /* 0x0000f25504006986 */ /* 0x0003e2000c10150c */
[----:B0-----:R-:W-:Y:S02]  /*5ed0*/  @P1 IMAD.MOV.U32 R2, RZ, RZ, R16 ;  /* 0x000000ffff021224 */ /* 0x001fe400078e0010 */
[----:B------:R-:W-:-:S05]  /*5ee0*/  @P1 IMAD.MOV.U32 R3, RZ, RZ, R17 ;  /* 0x000000ffff031224 */ /* 0x000fca00078e0011 */
[----:B------:R1:W-:Y:S01]  /*5ef0*/  @P1 STG.E.U16 desc[UR12][R2.64+0xf0], R86 ;  /* 0x0000f05602001986 */ /* 0x0003e2000c10150c */
[----:B------:R-:W-:Y:S05]  /*5f00*/  @!P0 EXIT ;  /* 0x000000000000894d */ /* 0x000fea0003800000 */
[----:B------:R-:W-:-:S05]  /*5f10*/  F2FP.BF16.F32.PACK_AB R0, RZ, R0 ;  /* 0x00000000ff00723e */ /* 0x000fca00000010ff */
[----:B------:R-:W-:Y:S01]  /*5f20*/  STG.E.U16 desc[UR12][R16.64+0xf2], R0 ;  /* 0x0000f20010007986 */ /* 0x000fe2000c10150c */
[----:B------:R-:W-:Y:S05]  /*5f30*/  EXIT ;  /* 0x000000000000794d */ /* 0x000fea0003800000 */
.L_x_14:
[----:B------:R-:W-:-:S13]  /*5f40*/  ISETP.NE.AND P0, PT, R8, RZ, PT ;  /* 0x000000ff0800720c */ /* 0x000fda0003f05270 */
[----:B------:R-:W-:Y:S05]  /*5f50*/  @P0 EXIT ;  /* 0x000000000000094d */ /* 0x000fea0003800000 */
[----:B------:R-:W-:-:S13]  /*5f60*/  ELECT P0, URZ, PT ;  /* 0x00000000003f782f */ /* 0x000fda0003800000 */
[----:B------:R-:W-:Y:S05]  /*5f70*/  @!P0 BRA `(.L_x_153) ;  /* 0x0000000400c08947 */ /* 0x000fea0003800000 */
[----:B------:R-:W-:-:S13]  /*5f80*/  ISETP.GE.AND P0, PT, R6, 0x1, PT ;  /* 0x000000010600780c */ /* 0x000fda0003f06270 */
[----:B------:R-:W-:Y:S05]  /*5f90*/  @!P0 BRA `(.L_x_153) ;  /* 0x0000000400b88947 */ /* 0x000fea0003800000 */
[----:B------:R-:W2:Y:S01]  /*5fa0*/  S2R R16, SR_CgaCtaId ;  /* 0x0000000000107919 */ /* 0x000ea20000008800 */
[----:B------:R-:W-:Y:S01]  /*5fb0*/  IMAD.SHL.U32 R22, R11, 0x40, RZ ;  /* 0x000000400b167824 */ /* 0x000fe200078e00ff */
[----:B------:R-:W-:Y:S01]  /*5fc0*/  ULDC UR4, c[0x0][0x384] ;  /* 0x0000e10000047ab9 */ /* 0x000fe20000000800 */
[----:B------:R-:W-:Y:S01]  /*5fd0*/  LOP3.LUT P0, RZ, R10, 0x1f, RZ, 0xc0, !PT ;  /* 0x0000001f0aff7812 */ /* 0x000fe2000780c0ff */
[----:B------:R-:W-:Y:S01]  /*5fe0*/  ULDC UR5, c[0x0][0x388] ;  /* 0x0000e20000057ab9 */ /* 0x000fe20000000800 */
[----:B------:R-:W-:Y:S01]  /*5ff0*/  IMAD.HI.U32 R3, R22, UR4, RZ ;  /* 0x0000000416037c27 */ /* 0x000fe2000f8e00ff */
[C---:B------:R-:W-:Y:S02]  /*6000*/  ISETP.NE.AND P1, PT, R12.reuse, RZ, PT ;  /* 0x000000ff0c00720c */ /* 0x040fe40003f25270 */
[----:B------:R-:W-:Y:S02]  /*6010*/  CS2R R10, SRZ ;  /* 0x00000000000a7805 */ /* 0x000fe4000001ff00 */
[----:B------:R-:W-:Y:S01]  /*6020*/  ISETP.NE.OR P0, PT, R12, RZ, !P0 ;  /* 0x000000ff0c00720c */ /* 0x000fe20004705670 */
[----:B------:R-:W-:Y:S01]  /*6030*/  IMAD.MOV.U32 R5, RZ, RZ, 0x1 ;  /* 0x00000001ff057424 */ /* 0x000fe200078e00ff */
[----:B------:R-:W-:Y:S01]  /*6040*/  LOP3.LUT R23, R4, 0x2, RZ, 0xfc, !PT ;  /* 0x0000000204177812 */ /* 0x000fe200078efcff */
[----:B------:R-:W-:Y:S01]  /*6050*/  IMAD.MOV.U32 R8, RZ, RZ, RZ ;  /* 0x000000ffff087224 */ /* 0x000fe200078e00ff */
[----:B------:R-:W-:Y:S01]  /*6060*/  SHF.R.U32.HI R3, RZ, UR5, R3 ;  /* 0x00000005ff037c19 */ /* 0x000fe20008011603 */
[----:B------:R-:W-:-:S02]  /*6070*/  IMAD.MOV.U32 R12, RZ, RZ, RZ ;  /* 0x000000ffff0c7224 */ /* 0x000fc400078e00ff */
[----:B--2--5:R-:W-:-:S05]  /*6080*/  IMAD.SHL.U32 R0, R16, 0x40, RZ ;  /* 0x0000004010007824 */ /* 0x024fca00078e00ff */
[----:B---3--:R-:W-:Y:S01]  /*6090*/  LOP3.LUT R2, R0, 0x40, RZ, 0xc0, !PT ;  /* 0x0000004000027812 */ /* 0x008fe200078ec0ff */
[----:B------:R-:W-:-:S04]  /*60a0*/  IMAD R0, R14, R15, RZ ;  /* 0x0000000f0e007224 */ /* 0x000fc800078e02ff */
[----:B------:R-:W-:Y:S02]  /*60b0*/  IMAD R9, R7, R0, 0x1 ;  /* 0x0000000107097424 */ /* 0x000fe400078e0200 */
[----:B------:R-:W-:Y:S02]  /*60c0*/  IMAD R2, R13, 0x80, R2 ;  /* 0x000000800d027824 */ /* 0x000fe400078e0202 */
[----:B------:R-:W-:-:S07]  /*60d0*/  IMAD.SHL.U32 R0, R16, 0x1000, RZ ;  /* 0x0000100010007824 */ /* 0x000fce00078e00ff */
.L_x_157:
[----:B------:R-:W0:Y:S01]  /*60e0*/  S2R R14, SR_CgaCtaId ;  /* 0x00000000000e7919 */ /* 0x000e220000008800 */
[----:B------:R-:W-:-:S04]  /*60f0*/  MOV R13, 0x400 ;  /* 0x00000400000d7802 */ /* 0x000fc80000000f00 */
[----:B0-----:R-:W-:Y:S02]  /*6100*/  LEA R21, R14, R13, 0x18 ;  /* 0x0000000d0e157211 */ /* 0x001fe400078ec0ff */
[----:B------:R-:W-:-:S03]  /*6110*/  SHF.L.U32 R13, R5, 0x1f, RZ ;  /* 0x0000001f050d7819 */ /* 0x000fc600000006ff */
[----:B------:R-:W-:-:S07]  /*6120*/  IMAD R20, R8, 0x8, R21 ;  /* 0x0000000808147824 */ /* 0x000fce00078e0215 */
.L_x_154:
[----:B0-----:R0:W1:Y:S02]  /*6130*/  SYNCS.PHASECHK.TRANS64.TRYWAIT P2, [R20+URZ+0x36048], R13 ;  /* 0x0360480d140075a7 */ /* 0x001064000804017f */
[----:B-1----:R-:W-:Y:S05]  /*6140*/  @!P2 NANOSLEEP.SYNCS 0x989680 ;  /* 0x009896800000a95d */ /* 0x002fea0003900000 */
[----:B------:R-:W1:Y:S02]  /*6150*/  @!P2 SYNCS.PHASECHK.TRANS64 P2, [R20+URZ+0x36048], R13 ;  /* 0x0360480d1400a5a7 */ /* 0x000e64000804007f */
[----:B-1----:R-:W-:Y:S05]  /*6160*/  @!P2 BRA `(.L_x_154) ;  /* 0xfffffffc00f0a947 */ /* 0x002fea000383ffff */
[----:B0-----:R-:W0:Y:S02]  /*6170*/  @!P1 LDC R13, c[0x0][0x500] ;  /* 0x00014000ff0d9b82 */ /* 0x001e240000000800 */
[----:B0-----:R0:W-:Y:S02]  /*6180*/  @!P1 SYNCS.ARRIVE.TRANS64 RZ, [R20+URZ+0x36000], R13 ;  /* 0x0360000d14ff99a7 */ /* 0x0011e4000800003f */
[----:B0-----:R-:W-:-:S04]  /*6190*/  PRMT R13, R23, 0x9910, RZ ;  /* 0x00009910170d7816 */ /* 0x001fc800000000ff */
[----:B------:R-:W-:-:S13]  /*61a0*/  ISETP.NE.AND P2, PT, R13, 0x2, PT ;  /* 0x000000020d00780c */ /* 0x000fda0003f45270 */
[----:B------:R-:W-:Y:S05]  /*61b0*/  @P2 BRA `(.L_x_155) ;  /* 0x0000000000042947 */ /* 0x000fea0003800000 */
[----:B------:R-:W-:Y:S01]  /*61c0*/  BPT.TRAP 0x1 ;  /* 0x000000040000795c */ /* 0x000fe20000300000 */
.L_x_155:
[----:B------:R-:W-:Y:S05]  /*61d0*/  @P0 BRA `(.L_x_156) ;  /* 0x0000000000040947 */ /* 0x000fea0003800000 */
[----:B------:R-:W-:Y:S01]  /*61e0*/  BPT.TRAP 0x1 ;  /* 0x000000040000795c */ /* 0x000fe20000300000 */
.L_x_156:
[----:B------:R-:W0:Y:S01]  /*61f0*/  LDC R15, c[0x0][0x380] ;  /* 0x0000e000ff0f7b82 */ /* 0x000e220000000800 */
[----:B------:R-:W-:Y:S01]  /*6200*/  R2UR UR4, R3 ;  /* 0x00000000030472ca */ /* 0x000fe200000e0000 */
[----:B------:R-:W-:Y:S01]  /*6210*/  IMAD.SHL.U32 R13, R8, 0x2000, RZ ;  /* 0x00002000080d7824 */ /* 0x000fe200078e00ff */
[----:B------:R-:W-:Y:S01]  /*6220*/  R2UR UR5, R22 ;  /* 0x00000000160572ca */ /* 0x000fe200000e0000 */
[----:B------:R-:W-:Y:S01]  /*6230*/  ULDC UR20, c[0x0][0x38c] ;  /* 0x0000e30000147ab9 */ /* 0x000fe20000000800 */
[C---:B------:R-:W-:Y:S01]  /*6240*/  R2UR UR18, R12.reuse ;  /* 0x000000000c1272ca */ /* 0x040fe200000e0000 */
[----:B------:R-:W-:Y:S01]  /*6250*/  UISETP.NE.AND UP0, UPT, UR20, 0x1, UPT ;  /* 0x000000011400788c */ /* 0x000fe2000bf05270 */
[----:B------:R-:W-:Y:S01]  /*6260*/  LOP3.LUT R14, R13, 0x1000, R0, 0xf8, !PT ;  /* 0x000010000d0e7812 */ /* 0x000fe200078ef800 */
[----:B------:R-:W1:Y:S01]  /*6270*/  LDC.64 R16, c[0x0][0x3b8] ;  /* 0x0000ee00ff107b82 */ /* 0x000e620000000a00 */
[----:B------:R-:W-:Y:S01]  /*6280*/  VIADD R12, R12, 0x1 ;  /* 0x000000010c0c7836 */ /* 0x000fe20000000000 */
[----:B------:R-:W-:Y:S01]  /*6290*/  R2UR UR17, R20 ;  /* 0x00000000141172ca */ /* 0x000fe200000e0000 */
[----:B------:R-:W-:Y:S01]  /*62a0*/  VIADD R9, R9, 0xffffffff ;  /* 0xffffffff09097836 */ /* 0x000fe20000000000 */
[----:B------:R-:W-:Y:S01]  /*62b0*/  ULDC.64 UR24, c[0x0][0x198] ;  /* 0x0000660000187ab9 */ /* 0x000fe20000000a00 */
[----:B------:R-:W-:Y:S01]  /*62c0*/  IMAD R14, R14, 0x2, R21 ;  /* 0x000000020e0e7824 */ /* 0x000fe200078e0215 */
[----:B------:R-:W-:Y:S01]  /*62d0*/  R2UR UR12, R11 ;  /* 0x000000000b0c72ca */ /* 0x000fe200000e0000 */
[----:B------:R-:W-:Y:S01]  /*62e0*/  IMAD.IADD R21, R21, 0x1, R13 ;  /* 0x0000000115157824 */ /* 0x000fe200078e020d */
[----:B------:R-:W1:Y:S01]  /*62f0*/  LDC.64 R18, c[0x0][0x3d8] ;  /* 0x0000f600ff127b82 */ /* 0x000e620000000a00 */
[----:B------:R-:W-:Y:S01]  /*6300*/  @UP0 ULDC.64 UR10, c[0x0][0x390] ;  /* 0x0000e400000a0ab9 */ /* 0x000fe20000000a00 */
[----:B------:R-:W-:Y:S01]  /*6310*/  R2UR UR8, R14 ;  /* 0x000000000e0872ca */ /* 0x000fe200000e0000 */
[----:B------:R-:W-:Y:S01]  /*6320*/  ULDC.64 UR14, c[0x0][0x3b0] ;  /* 0x0000ec00000e7ab9 */ /* 0x000fe20000000a00 */
[----:B------:R-:W-:Y:S01]  /*6330*/  R2UR UR16, R21 ;  /* 0x00000000151072ca */ /* 0x000fe200000e0000 */
[----:B------:R-:W-:Y:S01]  /*6340*/  ULDC.64 UR22, c[0x0][0x3d0] ;  /* 0x0000f40000167ab9 */ /* 0x000fe20000000a00 */
[----:B------:R-:W-:Y:S01]  /*6350*/  R2UR UR13, R10 ;  /* 0x000000000a0d72ca */ /* 0x000fe200000e0000 */
[----:B------:R-:W-:Y:S01]  /*6360*/  USHF.L.U32 UR18, UR18, 0x6, URZ ;  /* 0x0000000612127899 */ /* 0x000fe2000800063f */
[----:B0-----:R-:W-:Y:S01]  /*6370*/  ISETP.NE.AND P2, PT, R15, 0x1, PT ;  /* 0x000000010f00780c */ /* 0x001fe20003f45270 */
[----:B------:R-:W-:Y:S01]  /*6380*/  UIADD3 UR17, UR17, 0x36000, URZ ;  /* 0x0003600011117890 */ /* 0x000fe2000fffe03f */
[----:B------:R-:W-:Y:S01]  /*6390*/  ISETP.GT.AND P5, PT, R9, 0x1, PT ;  /* 0x000000010900780c */ /* 0x000fe20003fa4270 */
[----:B------:R-:W-:Y:S01]  /*63a0*/  VIADD R8, R8, 0x1 ;  /* 0x0000000108087836 */ /* 0x000fe20000000000 */
[----:B------:R-:W-:Y:S01]  /*63b0*/  UMOV UR26, 0x30000 ;  /* 0x00030000001a7882 */ /* 0x000fe20000000000 */
[----:B------:R-:W-:Y:S01]  /*63c0*/  UMOV UR28, 0x0 ;  /* 0x00000000001c7882 */ /* 0x000fe20000000000 */
[----:B------:R-:W-:Y:S01]  /*63d0*/  UMOV UR29, 0x10000000 ;  /* 0x10000000001d7882 */ /* 0x000fe20000000000 */
[----:B------:R-:W-:Y:S01]  /*63e0*/  UIADD3 UR8, UR8, 0x12000, URZ ;  /* 0x0001200008087890 */ /* 0x000fe2000fffe03f */
[----:B------:R-:W-:Y:S01]  /*63f0*/  ISETP.NE.AND P4, PT, R8, 0x9, PT ;  /* 0x000000090800780c */ /* 0x000fe20003f85270 */
[----:B------:R-:W-:-:S03]  /*6400*/  UMOV UR9, UR17 ;  /* 0x0000001100097c82 */ /* 0x000fc60008000000 */
[----:B------:R-:W-:Y:S01]  /*6410*/  SEL R8, R8, RZ, P4 ;  /* 0x000000ff08087207 */ /* 0x000fe20002000000 */
[----:B------:R-:W-:Y:S02]  /*6420*/  @P2 IMAD.U32 R24, RZ, RZ, UR4 ;  /* 0x00000004ff182e24 */ /* 0x000fe4000f8e00ff */
[----:B-1----:R-:W-:-:S03]  /*6430*/  IMAD R14, R10, R17, R19 ;  /* 0x000000110a0e7224 */ /* 0x002fc600078e0213 */
[----:B------:R-:W-:Y:S01]  /*6440*/  @P2 R2UR UR5, R24 ;  /* 0x00000000180522ca */ /* 0x000fe200000e0000 */
[----:B------:R-:W0:Y:S01]  /*6450*/  LDC R17, c[0x0][0x3c8] ;  /* 0x0000f200ff117b82 */ /* 0x000e220000000800 */
[----:B------:R-:W-:Y:S01]  /*6460*/  IMAD R13, R11, R16, R18 ;  /* 0x000000100b0d7224 */ /* 0x000fe200078e0212 */
[C---:B------:R-:W-:Y:S02]  /*6470*/  ISETP.NE.AND P2, PT, R12.reuse, R7, PT ;  /* 0x000000070c00720c */ /* 0x040fe40003f45270 */
[----:B------:R-:W-:Y:S02]  /*6480*/  SEL R16, RZ, 0x1, P4 ;  /* 0x00000001ff107807 */ /* 0x000fe40002000000 */
[----:B------:R-:W-:Y:S01]  /*6490*/  PRMT R13, R13, 0x40, R14 ;  /* 0x000000400d0d7816 */ /* 0x000fe2000000000e */
[----:B------:R-:W-:Y:S01]  /*64a0*/  VIADD R14, R11, 0x1 ;  /* 0x000000010b0e7836 */ /* 0x000fe20000000000 */
[----:B------:R-:W-:Y:S02]  /*64b0*/  LOP3.LUT R5, R5, R16, RZ, 0x3c, !PT ;  /* 0x0000001005057212 */ /* 0x000fe400078e3cff */
[----:B------:R-:W-:-:S02]  /*64c0*/  SEL R12, R12, RZ, P2 ;  /* 0x000000ff0c0c7207 */ /* 0x000fc40001000000 */
[----:B------:R-:W-:Y:S02]  /*64d0*/  UIADD3 UR4, -UR5, URZ, URZ ;  /* 0x0000003f05047290 */ /* 0x000fe4000fffe13f */
[----:B------:R-:W-:Y:S01]  /*64e0*/  UIMAD.WIDE.U32 UR6, UR5, UR10, URZ ;  /* 0x0000000a050672a5 */ /* 0x000fe2000f8e003f */
[----:B------:R-:W-:Y:S01]  /*64f0*/  @P2 IMAD.MOV R14, RZ, RZ, R11 ;  /* 0x000000ffff0e2224 */ /* 0x000fe200078e020b */
[----:B------:R-:W-:Y:S01]  /*6500*/  UMOV UR21, UR5 ;  /* 0x0000000500157c82 */ /* 0x000fe20008000000 */
[----:B------:R-:W-:Y:S01]  /*6510*/  UMOV UR10, UR18 ;  /* 0x00000012000a7c82 */ /* 0x000fe20008000000 */
[----:B------:R-:W-:Y:S01]  /*6520*/  IMAD R15, R15, UR4, R22 ;  /* 0x000000040f0f7c24 */ /* 0x000fe2000f8e0216 */
[----:B------:R-:W-:Y:S01]  /*6530*/  @UP0 USHF.R.U32.HI UR21, URZ, UR11, UR7 ;  /* 0x0000000b3f150299 */ /* 0x000fe20008011607 */
[----:B------:R-:W-:Y:S01]  /*6540*/  R2UR UR11, R2 ;  /* 0x00000000020b72ca */ /* 0x000fe200000e0000 */
[----:B------:R-:W-:Y:S01]  /*6550*/  UIADD3 UR4, UP1, UR24, 0xf0, URZ ;  /* 0x000000f018047890 */ /* 0x000fe2000ff3e03f */
[----:B------:R-:W-:Y:S01]  /*6560*/  R2UR UR7, R13 ;  /* 0x000000000d0772ca */ /* 0x000fe200000e0000 */
[----:B------:R-:W-:Y:S01]  /*6570*/  UIADD3 UR6, -UR21, URZ, URZ ;  /* 0x0000003f15067290 */ /* 0x000fe2000fffe13f */
[----:B------:R-:W-:Y:S01]  /*6580*/  R2UR UR19, R15 ;  /* 0x000000000f1372ca */ /* 0x000fe200000e0000 */
[----:B------:R-:W-:Y:S01]  /*6590*/  UIADD3 UR24, UP2, UR24, 0x1f0, URZ ;  /* 0x000001f018187890 */ /* 0x000fe2000ff5e03f */
[----:B0-----:R-:W-:Y:S01]  /*65a0*/  ISETP.NE.AND P3, PT, R14, R17, PT ;  /* 0x000000110e00720c */ /* 0x001fe20003f65270 */
[----:B------:R-:W-:Y:S01]  /*65b0*/  UIMAD UR20, UR20, UR6, UR5 ;  /* 0x00000006141472a4 */ /* 0x000fe2000f8e0205 */
[----:B------:R-:W-:Y:S01]  /*65c0*/  VIADD R13, R10, 0x1 ;  /* 0x000000010a0d7836 */ /* 0x000fe20000000000 */
[----:B------:R-:W-:Y:S01]  /*65d0*/  UIADD3.X UR5, URZ, UR25, URZ, UP1, !UPT ;  /* 0x000000193f057290 */ /* 0x000fe20008ffe43f */
[----:B------:R-:W-:Y:S01]  /*65e0*/  SEL R11, R14, RZ, P3 ;  /* 0x000000ff0e0b7207 */ /* 0x000fe20001800000 */
[----:B------:R-:W-:-:S02]  /*65f0*/  UIMAD UR20, UR20, UR15, UR23 ;  /* 0x0000000f141472a4 */ /* 0x000fc4000f8e0217 */
[----:B------:R-:W-:Y:S02]  /*6600*/  UIADD3.X UR25, URZ, UR25, URZ, UP2, !UPT ;  /* 0x000000193f197290 */ /* 0x000fe400097fe43f */
[----:B------:R-:W-:Y:S02]  /*6610*/  UPRMT UR6, UR7, 0x5410, URZ ;  /* 0x0000541007067896 */ /* 0x000fe4000800003f */
[----:B------:R-:W-:Y:S02]  /*6620*/  UIMAD UR19, UR19, UR14, UR22 ;  /* 0x0000000e131372a4 */ /* 0x000fe4000f8e0216 */
[----:B------:R-:W-:-:S04]  /*6630*/  @P3 IMAD.MOV R13, RZ, RZ, R10 ;  /* 0x000000ffff0d3224 */ /* 0x000fc800078e020a */
[----:B------:R-:W-:-:S03]  /*6640*/  IMAD.MOV.U32 R10, RZ, RZ, R13 ;  /* 0x000000ffff0a7224 */ /* 0x000fc600078e000d */
[----:B------:R0:W-:Y:S01]  /*6650*/  UTMALDG.4D.IM2COL [UR16], [UR4], UR6 ;  /* 0x00000010040073b4 */ /* 0x0001e20008058006 */
[----:B------:R0:W-:Y:S02]  /*6660*/  UTMALDG.4D.MULTICAST [UR8], [UR24], UR26, desc[UR28] ;  /* 0x00001c08180073b4 */ /* 0x0001e4000801981a */
[----:B0-----:R-:W-:Y:S05]  /*6670*/  @P5 BRA `(.L_x_157) ;  /* 0xfffffff800985947 */ /* 0x001fea000383ffff */
.L_x_153:
[----:B------:R-:W-:Y:S01]  /*6680*/  ISETP.GE.U32.AND P2, PT, R6, 0x9, PT ;  /* 0x000000090600780c */ /* 0x000fe20003f46070 */
[----:B------:R-:W-:Y:S05]  /*6690*/  WARPSYNC.ALL ;  /* 0x0000000000007948 */ /* 0x000fea0003800000 */
[----:B------:R-:W-:-:S07]  /*66a0*/  ELECT P1, URZ, PT ;  /* 0x00000000003f782f */ /* 0x000fce0003820000 */
[----:B---3-5:R-:W-:-:S05]  /*66b0*/  @P2 IMAD.WIDE.U32 R2, R6, 0x38e38e39, RZ ;  /* 0x38e38e3906022825 */ /* 0x028fca00078e00ff */
[----:B--2---:R-:W-:-:S04]  /*66c0*/  @P2 SHF.R.U32.HI R0, RZ, 0x1, R3 ;  /* 0x00000001ff002819 */ /* 0x004fc80000011603 */
[----:B------:R-:W-:-:S04]  /*66d0*/  @P2 LOP3.LUT R0, R0, 0x1, RZ, 0xc0, !PT ;  /* 0x0000000100002812 */ /* 0x000fc800078ec0ff */
[----:B------:R-:W-:Y:S01]  /*66e0*/  @P2 ISETP.NE.U32.AND P0, PT, R0, 0x1, PT ;  /* 0x000000010000280c */ /* 0x000fe20003f05070 */
[----:B------:R-:W-:-:S12]  /*66f0*/  @!P1 EXIT ;  /* 0x000000000000994d */ /* 0x000fd80003800000 */
[----:B------:R-:W-:Y:S01]  /*6700*/  LOP3.LUT R4, R4, 0x2, RZ, 0xfc, !PT ;  /* 0x0000000204047812 */ /* 0x000fe200078efcff */
[----:B------:R-:W-:Y:S01]  /*6710*/  IMAD.MOV.U32 R0, RZ, RZ, 0x1 ;  /* 0x00000001ff007424 */ /* 0x000fe200078e00ff */
[----:B------:R-:W-:Y:S02]  /*6720*/  @P2 ISETP.NE.U32.AND.EX P0, PT, RZ, RZ, PT, P0 ;  /* 0x000000ffff00220c */ /* 0x000fe40003f05100 */
[----:B------:R-:W-:Y:S02]  /*6730*/  ISETP.NE.AND P1, PT, R4, 0x3, PT ;  /* 0x000000030400780c */ /* 0x000fe40003f25270 */
[----:B------:R-:W-:-:S11]  /*6740*/  @P2 SEL R0, RZ, 0x1, !P0 ;  /* 0x00000001ff002807 */ /* 0x000fd60004000000 */
[----:B------:R-:W-:Y:S05]  /*6750*/  @!P1 BRA `(.L_x_158) ;  /* 0x0000000000049947 */ /* 0x000fea0003800000 */
[----:B------:R-:W-:Y:S01]  /*6760*/  BPT.TRAP 0x1 ;  /* 0x000000040000795c */ /* 0x000fe20000300000 */
.L_x_158:
[----:B------:R-:W0:Y:S01]  /*6770*/  S2R R5, SR_CgaCtaId ;  /* 0x0000000000057919 */ /* 0x000e220000008800 */
[----:B------:R-:W-:Y:S01]  /*6780*/  IMAD.WIDE.U32 R2, R6, 0x38e38e39, RZ ;  /* 0x38e38e3906027825 */ /* 0x000fe200078e00ff */
[----:B------:R-:W-:-:S04]  /*6790*/  MOV R2, 0x400 ;  /* 0x0000040000027802 */ /* 0x000fc80000000f00 */
[----:B------:R-:W-:-:S05]  /*67a0*/  SHF.R.U32.HI R3, RZ, 0x1, R3 ;  /* 0x00000001ff037819 */ /* 0x000fca0000011603 */
[----:B------:R-:W-:Y:S01]  /*67b0*/  IMAD R6, R3, -0x9, R6 ;  /* 0xfffffff703067824 */ /* 0x000fe200078e0206 */
[----:B0-----:R-:W-:Y:S02]  /*67c0*/  LEA R2, R5, R2, 0x18 ;  /* 0x0000000205027211 */ /* 0x001fe400078ec0ff */
[----:B------:R-:W-:-:S03]  /*67d0*/  SHF.L.U32 R5, R0, 0x1f, RZ ;  /* 0x0000001f00057819 */ /* 0x000fc600000006ff */
[----:B------:R-:W-:-:S04]  /*67e0*/  VIADD R3, R2, 0x36048 ;  /* 0x0003604802037836 */ /* 0x000fc80000000000 */
[----:B------:R-:W-:-:S07]  /*67f0*/  IMAD R2, R6, 0x8, R3 ;  /* 0x0000000806027824 */ /* 0x000fce00078e0203 */
.L_x_159:
[----:B0-----:R0:W1:Y:S02]  /*6800*/  SYNCS.PHASECHK.TRANS64.TRYWAIT P0, [R2+URZ], R5 ;  /* 0x00000005020075a7 */ /* 0x001064000800017f */
[----:B-1----:R-:W-:Y:S05]  /*6810*/  @!P0 NANOSLEEP.SYNCS 0x989680 ;  /* 0x009896800000895d */ /* 0x002fea0003900000 */
[----:B------:R-:W1:Y:S02]  /*6820*/  @!P0 SYNCS.PHASECHK.TRANS64 P0, [R2+URZ], R5 ;  /* 0x00000005020085a7 */ /* 0x000e64000800007f */
[----:B-1----:R-:W-:Y:S05]  /*6830*/  @!P0 BRA `(.L_x_159) ;  /* 0xfffffffc00f08947 */ /* 0x002fea000383ffff */
[----:B------:R-:W-:-:S05]  /*6840*/  VIADD R6, R6, 0x1 ;  /* 0x0000000106067836 */ /* 0x000fca0000000000 */
[----:B------:R-:W-:-:S04]  /*6850*/  ISETP.NE.AND P0, PT, R6, 0x9, PT ;  /* 0x000000090600780c */ /* 0x000fc80003f05270 */
[----:B0-----:R-:W-:Y:S02]  /*6860*/  SEL R5, RZ, 0x1, P0 ;  /* 0x00000001ff057807 */ /* 0x001fe40000000000 */
[----:B------:R-:W-:Y:S02]  /*6870*/  SEL R6, R6, RZ, P0 ;  /* 0x000000ff06067207 */ /* 0x000fe40000000000 */
[----:B------:R-:W-:-:S03]  /*6880*/  LOP3.LUT R7, R0, R5, RZ, 0x3c, !PT ;  /* 0x0000000500077212 */ /* 0x000fc600078e3cff */
[----:B------:R-:W-:Y:S01]  /*6890*/  IMAD R0, R6, 0x8, R3 ;  /* 0x0000000806007824 */ /* 0x000fe200078e0203 */
[----:B------:R-:W-:-:S07]  /*68a0*/  SHF.L.U32 R5, R7, 0x1f, RZ ;  /* 0x0000001f07057819 */ /* 0x000fce00000006ff */
.L_x_160:
        /* <DEDUP_REMOVED lines=11> */
.L_x_161:
        /* <DEDUP_REMOVED lines=11> */
.L_x_162:
        /* <DEDUP_REMOVED lines=11> */
.L_x_163:
        /* <DEDUP_REMOVED lines=11> */
.L_x_164:
        /* <DEDUP_REMOVED lines=11> */
.L_x_165:
        /* <DEDUP_REMOVED lines=11> */
.L_x_166:
        /* <DEDUP_REMOVED lines=11> */
.L_x_167:
[----:B0-----:R0:W1:Y:S02]  /*6d80*/  SYNCS.PHASECHK.TRANS64.TRYWAIT P0, [R6+URZ], R3 ;  /* 0x00000003060075a7 */ /* 0x001064000800017f */
[----:B-1----:R-:W-:Y:S05]  /*6d90*/  @!P0 NANOSLEEP.SYNCS 0x989680 ;  /* 0x009896800000895d */ /* 0x002fea0003900000 */
[----:B------:R-:W1:Y:S02]  /*6da0*/  @!P0 SYNCS.PHASECHK.TRANS64 P0, [R6+URZ], R3 ;  /* 0x00000003060085a7 */ /* 0x000e64000800007f */
[----:B-1----:R-:W-:Y:S05]  /*6db0*/  @P0 EXIT ;  /* 0x000000000000094d */ /* 0x002fea0003800000 */
[----:B------:R-:W-:Y:S05]  /*6dc0*/  BRA `(.L_x_167) ;  /* 0xfffffffc00ec7947 */ /* 0x000fea000383ffff */
.L_x_168:
[----:B------:R-:W-:-:S00]  /*6dd0*/  BRA `(.L_x_168) ;  /* 0xfffffffc00fc7947 */ /* 0x000fc0000383ffff */
[----:B------:R-:W-:-:S00]  /*6de0*/  NOP ;  /* 0x0000000000007918 */ /* 0x000fc00000000000 */
        /* <DEDUP_REMOVED lines=9> */
.L_x_169:


//--------------------- .nv.shared._ZN7cutlass13device_kernelINS_4conv6kernel13ConvUniversalINS1_16ConvProblemShapeILNS1_8OperatorE0ELi2EEENS1_10collective14CollectiveConvINS1_46MainloopSm90TmaGmmaWarpSpecializedImplicitGemmILS5_0ELi9ELi2EN4cute5tupleIJNSA_1CILi2EEENSC_ILi1EEESE_EEENS1_36KernelImplicitTmaWarpSpecializedSm90ELi1EEENSB_IJNSC_ILi64EEENSC_ILi128EEENSB_IJSI_EEEEEENS_10bfloat16_tESM_NSA_8TiledMMAINSA_8MMA_AtomIJNSA_4SM904GMMA28MMA_64x128x16_F32BF16BF16_SSILNSQ_5MajorE0ELSS_0ELNSQ_7ScaleInE1ELST_1EEEEEENSA_6LayoutINSB_IJSE_SE_SE_EEENSB_IJNSC_ILi0EEESY_SY_EEEEENSB_IJNSA_10UnderscoreES11_S11_EEEEENS7_6detail26Sm90ImplicitGemmTileTraitsINSA_20SM90_TMA_LOAD_IM2COLENSA_14ComposedLayoutINSA_7SwizzleILi3ELi4ELi3EEENSA_18smem_ptr_flag_bitsILi16EEENSW_INSB_IJNSB_IJNSC_ILi8EEES1C_EEENSB_IJSI_SE_EEENSB_IJSE_NSC_ILi9EEEEEEEEENSB_IJNSB_IJSI_NSC_ILi512EEEEEENSB_IJSE_SY_EEENSB_IJSY_NSC_ILi4096EEEEEEEEEEEEEvEENS15_INSA_23SM90_TMA_LOAD_MULTICASTENS17_IS19_S1B_NSW_INSB_IJNSB_IJS1C_NSC_ILi16EEEEEES1E_S1G_EEENSB_IJS1J_S1K_NSB_IJSY_NSC_ILi8192EEEEEEEEEEEEEvEEEENS_8epilogue10collective6detail29Sm90TmaWarpSpecializedAdapterINS23_15DefaultEpilogueISM_NSB_IJNSB_IJlllEEESE_SY_EEES28_NS22_6thread17LinearCombinationISM_Li1EffLNS29_9ScaleType4KindE0ELNS_15FloatRoundStyleE2ESM_EENS_4gemm15EpilogueDefaultEEEEEvvEEEEvNT_6ParamsE --------------------------
	.section	.nv.shared._ZN7cutlass13device_kernelINS_4conv6kernel13ConvUniversalINS1_16ConvProblemShapeILNS1_8OperatorE0ELi2EEENS1_10collective14CollectiveConvINS1_46MainloopSm90TmaGmmaWarpSpecializedImplicitGemmILS5_0ELi9ELi2EN4cute5tupleIJNSA_1CILi2EEENSC_ILi1EEESE_EEENS1_36KernelImplicitTmaWarpSpecializedSm90ELi1EEENSB_IJNSC_ILi64EEENSC_ILi128EEENSB_IJSI_EEEEEENS_10bfloat16_tESM_NSA_8TiledMMAINSA_8MMA_AtomIJNSA_4SM904GMMA28MMA_64x128x16_F32BF16BF16_SSILNSQ_5MajorE0ELSS_0ELNSQ_7ScaleInE1ELST_1EEEEEENSA_6LayoutINSB_IJSE_SE_SE_EEENSB_IJNSC_ILi0EEESY_SY_EEEEENSB_IJNSA_10UnderscoreES11_S11_EEEEENS7_6detail26Sm90ImplicitGemmTileTraitsINSA_20SM90_TMA_LOAD_IM2COLENSA_14ComposedLayoutINSA_7SwizzleILi3ELi4ELi3EEENSA_18smem_ptr_flag_bitsILi16EEENSW_INSB_IJNSB_IJNSC_ILi8EEES1C_EEENSB_IJSI_SE_EEENSB_IJSE_NSC_ILi9EEEEEEEEENSB_IJNSB_IJSI_NSC_ILi512EEEEEENSB_IJSE_SY_EEENSB_IJSY_NSC_ILi4096EEEEEEEEEEEEEvEENS15_INSA_23SM90_TMA_LOAD_MULTICASTENS17_IS19_S1B_NSW_INSB_IJNSB_IJS1C_NSC_ILi16EEEEEES1E_S1G_EEENSB_IJS1J_S1K_NSB_IJSY_NSC_ILi8192EEEEEEEEEEEEEvEEEENS_8epilogue10collective6detail29Sm90TmaWarpSpecializedAdapterINS23_15DefaultEpilogueISM_NSB_IJNSB_IJlllEEESE_SY_EEES28_NS22_6thread17LinearCombinationISM_Li1EffLNS29_9ScaleType4KindE0ELNS_15FloatRoundStyleE2ESM_EENS_4gemm15EpilogueDefaultEEEEEvvEEEEvNT_6ParamsE,"aw",@nobits
	.sectionflags	@""
	.align	16
	.zero		1024


//--------------------- .nv.shared.reserved.0     --------------------------
	.section	.nv.shared.reserved.0,"aw",@nobits
	.weak		__nv_reservedSMEM_offset_0_alias
	.size		__nv_reservedSMEM_offset_0_alias, 0, 0
	.other		__nv_reservedSMEM_offset_0_alias,@"STO_CUDA_RESERVED_SHARED STV_DEFAULT"
__nv_reservedSMEM_offset_0_alias:
	.zero		0


//--------------------- .nv.global                --------------------------
	.section	.nv.global,"aw",@nobits
.nv.global:
	.type		_ZN39_INTERNAL_ef4cd1d0_4_k_cu_91559ac3_38584cute1_E,@object
	.size		_ZN39_INTERNAL_ef4cd1d0_4_k_cu_91559ac3_38584cute1_E,(_ZN39_INTERNAL_ef4cd1d0_4_k_cu_91559ac3_38584cuda3std3__45__cpo6cbeginE - _ZN39_INTERNAL_ef4cd1d0_4_k_cu_91559ac3_38584cute1_E)
_ZN39_INTERNAL_ef4cd1d0_4_k_cu_91559ac3_38584cute1_E:
	.zero		1
	.type		_ZN39_INTERNAL_ef4cd1d0_4_k_cu_91559ac3_38584cuda3std3__45__cpo6cbeginE,@object
	.size		_ZN39_INTERNAL_ef4cd1d0_4_k_cu_91559ac3_38584cuda3std3__45__cpo6cbeginE,(_ZN39_INTERNAL_ef4cd1d0_4_k_cu_91559ac3_38584cuda3std3__48in_placeE - _ZN39_INTERNAL_ef4cd1d0_4_k_cu_91559ac3_38584cuda3std3__45__cpo6cbeginE)
_ZN39_INTERNAL_ef4cd1d0_4_k_cu_91559ac3_38584cuda3std3__45__cpo6cbeginE:
	.zero		1
	.type		_ZN39_INTERNAL_ef4cd1d0_4_k_cu_91559ac3_38584cuda3std3__48in_placeE,@object
	.size		_ZN39_INTERNAL_ef4cd1d0_4_k_cu_91559ac3_38584cuda3std3__48in_placeE,(_ZN39_INTERNAL_ef4cd1d0_4_k_cu_91559ac3_38584cuda3std6ranges3__45__cpo9iter_moveE - _ZN39_INTERNAL_ef4cd1d0_4_k_cu_91559ac3_38584cuda3std3__48in_placeE)
_ZN39_INTERNAL_ef4cd1d0_4_k_cu_91559ac3_38584cuda3std3__48in_placeE:
	.zero		1
	.type		_ZN39_INTERNAL_ef4cd1d0_4_k_cu_91559ac3_38584cuda3std6ranges3__45__cpo9iter_moveE,@object
	.size		_ZN39_INTERNAL_ef4cd1d0_4_k_cu_91559ac3_38584cuda3std6ranges3__45__cpo9iter_moveE,(_ZN39_INTERNAL_ef4cd1d0_4_k_cu_91559ac3_38584cuda3std3__45__cpo5beginE - _ZN39_INTERNAL_ef4cd1d0_4_k_cu_91559ac3_38584cuda3std6ranges3__45__cpo9iter_moveE)
_ZN39_INTERNAL_ef4cd1d0_4_k_cu_91559ac3_38584cuda3std6ranges3__45__cpo9iter_moveE:
	.zero		1
	.type		_ZN39_INTERNAL_ef4cd1d0_4_k_cu_91559ac3_38584cuda3std3__45__cpo5beginE,@object
	.size		_ZN39_INTERNAL_ef4cd1d0_4_k_cu_91559ac3_38584cuda3std3__45__cpo5beginE,(_ZN39_INTERNAL_ef4cd1d0_4_k_cu_91559ac3_38584cuda3std3__441_GLOBAL__N__ef4cd1d0_4_k_cu_91559ac3_38586ignoreE - _ZN39_INTERNAL_ef4cd1d0_4_k_cu_91559ac3_38584cuda3std3__45__cpo5beginE)
_ZN39_INTERNAL_ef4cd1d0_4_k_cu_91559ac3_38584cuda3std3__45__cpo5beginE:
	.zero		1
	.type		_ZN39_INTERNAL_ef4cd1d0_4_k_cu_91559ac3_38584cuda3std3__441_GLOBAL__N__ef4cd1d0_4_k_cu_91559ac3_38586ignoreE,@object
	.size		_ZN39_INTERNAL_ef4cd1d0_4_k_cu_91559ac3_38584cuda3std3__441_GLOBAL__N__ef4cd1d0_4_k_cu_91559ac3_38586ignoreE,(_ZN39_INTERNAL_ef4cd1d0_4_k_cu_91559ac3_38584cute7productE - _ZN39_INTERNAL_ef4cd1d0_4_k_cu_91559ac3_38584cuda3std3__441_GLOBAL__N__ef4cd1d0_4_k_cu_91559ac3_38586ignoreE)
_ZN39_INTERNAL_ef4cd1d0_4_k_cu_91559ac3_38584cuda3std3__441_GLOBAL__N__ef4cd1d0_4_k_cu_91559ac3_38586ignoreE:
	.zero		1
	.type		_ZN39_INTERNAL_ef4cd1d0_4_k_cu_91559ac3_38584cute7productE,@object
	.size		_ZN39_INTERNAL_ef4cd1d0_4_k_cu_91559ac3_38584cute7productE,(_ZN39_INTERNAL_ef4cd1d0_4_k_cu_91559ac3_38584cuda3std3__45__cpo3endE - _ZN39_INTERNAL_ef4cd1d0_4_k_cu_91559ac3_38584cute7productE)
_ZN39_INTERNAL_ef4cd1d0_4_k_cu_91559ac3_38584cute7productE:
	.zero		1
	.type		_ZN39_INTERNAL_ef4cd1d0_4_k_cu_91559ac3_38584cuda3std3__45__cpo3endE,@object
	.size		_ZN39_INTERNAL_ef4cd1d0_4_k_cu_91559ac3_38584cuda3std3__45__cpo3endE,(_ZN39_INTERNAL_ef4cd1d0_4_k_cu_91559ac3_38584cuda3std3__419piecewise_constructE - _ZN39_INTERNAL_ef4cd1d0_4_k_cu_91559ac3_38584cuda3std3__45__cpo3endE)
_ZN39_INTERNAL_ef4cd1d0_4_k_cu_91559ac3_38584cuda3std3__45__cpo3endE:
	.zero		1
	.type		_ZN39_INTERNAL_ef4cd1d0_4_k_cu_91559ac3_38584cuda3std3__419piecewise_constructE,@object
	.size		_ZN39_INTERNAL_ef4cd1d0_4_k_cu_91559ac3_38584cuda3std3__419piecewise_constructE,(_ZN39_INTERNAL_ef4cd1d0_4_k_cu_91559ac3_38584cuda3std3__45__cpo4cendE - _ZN39_INTERNAL_ef4cd1d0_4_k_cu_91559ac3_38584cuda3std3__419piecewise_constructE)
_ZN39_INTERNAL_ef4cd1d0_4_k_cu_91559ac3_38584cuda3std3__419piecewise_constructE:
	.zero		1
	.type		_ZN39_INTERNAL_ef4cd1d0_4_k_cu_91559ac3_38584cuda3std3__45__cpo4cendE,@object
	.size		_ZN39_INTERNAL_ef4cd1d0_4_k_cu_91559ac3_38584cuda3std3__45__cpo4cendE,(_ZN39_INTERNAL_ef4cd1d0_4_k_cu_91559ac3_38584cuda3std6ranges3__45__cpo4swapE - _ZN39_INTERNAL_ef4cd1d0_4_k_cu_91559ac3_38584cuda3std3__45__cpo4cendE)
_ZN39_INTERNAL_ef4cd1d0_4_k_cu_91559ac3_38584cuda3std3__45__cpo4cendE:
	.zero		1
	.type		_ZN39_INTERNAL_ef4cd1d0_4_k_cu_91559ac3_38584cuda3std6ranges3__45__cpo4swapE,@object
	.size		_ZN39_INTERNAL_ef4cd1d0_4_k_cu_91559ac3_38584cuda3std6ranges3__45__cpo4swapE,(.L_7 - _ZN39_INTERNAL_ef4cd1d0_4_k_cu_91559ac3_38584cuda3std6ranges3__45__cpo4swapE)
_ZN39_INTERNAL_ef4cd1d0_4_k_cu_91559ac3_38584cuda3std6ranges3__45__cpo4swapE:
	.zero		1
.L_7:


//--------------------- .nv.constant0._ZN7cutlass13device_kernelINS_4conv6kernel13ConvUniversalINS1_16ConvProblemShapeILNS1_8OperatorE0ELi2EEENS1_10collective14CollectiveConvINS1_46MainloopSm90TmaGmmaWarpSpecializedImplicitGemmILS5_0ELi9ELi2EN4cute5tupleIJNSA_1CILi2EEENSC_ILi1EEESE_EEENS1_36KernelImplicitTmaWarpSpecializedSm90ELi1EEENSB_IJNSC_ILi64EEENSC_ILi128EEENSB_IJSI_EEEEEENS_10bfloat16_tESM_NSA_8TiledMMAINSA_8MMA_AtomIJNSA_4SM904GMMA28MMA_64x128x16_F32BF16BF16_SSILNSQ_5MajorE0ELSS_0ELNSQ_7ScaleInE1ELST_1EEEEEENSA_6LayoutINSB_IJSE_SE_SE_EEENSB_IJNSC_ILi0EEESY_SY_EEEEENSB_IJNSA_10UnderscoreES11_S11_EEEEENS7_6detail26Sm90ImplicitGemmTileTraitsINSA_20SM90_TMA_LOAD_IM2COLENSA_14ComposedLayoutINSA_7SwizzleILi3ELi4ELi3EEENSA_18smem_ptr_flag_bitsILi16EEENSW_INSB_IJNSB_IJNSC_ILi8EEES1C_EEENSB_IJSI_SE_EEENSB_IJSE_NSC_ILi9EEEEEEEEENSB_IJNSB_IJSI_NSC_ILi512EEEEEENSB_IJSE_SY_EEENSB_IJSY_NSC_ILi4096EEEEEEEEEEEEEvEENS15_INSA_23SM90_TMA_LOAD_MULTICASTENS17_IS19_S1B_NSW_INSB_IJNSB_IJS1C_NSC_ILi16EEEEEES1E_S1G_EEENSB_IJS1J_S1K_NSB_IJSY_NSC_ILi8192EEEEEEEEEEEEEvEEEENS_8epilogue10collective6detail29Sm90TmaWarpSpecializedAdapterINS23_15DefaultEpilogueISM_NSB_IJNSB_IJlllEEESE_SY_EEES28_NS22_6thread17LinearCombinationISM_Li1EffLNS29_9ScaleType4KindE0ELNS_15FloatRoundStyleE2ESM_EENS_4gemm15EpilogueDefaultEEEEEvvEEEEvNT_6ParamsE --------------------------
	.section	.nv.constant0._ZN7cutlass13device_kernelINS_4conv6kernel13ConvUniversalINS1_16ConvProblemShapeILNS1_8OperatorE0ELi2EEENS1_10collective14CollectiveConvINS1_46MainloopSm90TmaGmmaWarpSpecializedImplicitGemmILS5_0ELi9ELi2EN4cute5tupleIJNSA_1CILi2EEENSC_ILi1EEESE_EEENS1_36KernelImplicitTmaWarpSpecializedSm90ELi1EEENSB_IJNSC_ILi64EEENSC_ILi128EEENSB_IJSI_EEEEEENS_10bfloat16_tESM_NSA_8TiledMMAINSA_8MMA_AtomIJNSA_4SM904GMMA28MMA_64x128x16_F32BF16BF16_SSILNSQ_5MajorE0ELSS_0ELNSQ_7ScaleInE1ELST_1EEEEEENSA_6LayoutINSB_IJSE_SE_SE_EEENSB_IJNSC_ILi0EEESY_SY_EEEEENSB_IJNSA_10UnderscoreES11_S11_EEEEENS7_6detail26Sm90ImplicitGemmTileTraitsINSA_20SM90_TMA_LOAD_IM2COLENSA_14ComposedLayoutINSA_7SwizzleILi3ELi4ELi3EEENSA_18smem_ptr_flag_bitsILi16EEENSW_INSB_IJNSB_IJNSC_ILi8EEES1C_EEENSB_IJSI_SE_EEENSB_IJSE_NSC_ILi9EEEEEEEEENSB_IJNSB_IJSI_NSC_ILi512EEEEEENSB_IJSE_SY_EEENSB_IJSY_NSC_ILi4096EEEEEEEEEEEEEvEENS15_INSA_23SM90_TMA_LOAD_MULTICASTENS17_IS19_S1B_NSW_INSB_IJNSB_IJS1C_NSC_ILi16EEEEEES1E_S1G_EEENSB_IJS1J_S1K_NSB_IJSY_NSC_ILi8192EEEEEEEEEEEEEvEEEENS_8epilogue10collective6detail29Sm90TmaWarpSpecializedAdapterINS23_15DefaultEpilogueISM_NSB_IJNSB_IJlllEEESE_SY_EEES28_NS22_6thread17LinearCombinationISM_Li1EffLNS29_9ScaleType4KindE0ELNS_15FloatRoundStyleE2ESM_EENS_4gemm15EpilogueDefaultEEEEEvvEEEEvNT_6ParamsE,"a",@progbits
	.sectionflags	@""
	.align	4
.nv.constant0._ZN7cutlass13device_kernelINS_4conv6kernel13ConvUniversalINS1_16ConvProblemShapeILNS1_8OperatorE0ELi2EEENS1_10collective14CollectiveConvINS1_46MainloopSm90TmaGmmaWarpSpecializedImplicitGemmILS5_0ELi9ELi2EN4cute5tupleIJNSA_1CILi2EEENSC_ILi1EEESE_EEENS1_36KernelImplicitTmaWarpSpecializedSm90ELi1EEENSB_IJNSC_ILi64EEENSC_ILi128EEENSB_IJSI_EEEEEENS_10bfloat16_tESM_NSA_8TiledMMAINSA_8MMA_AtomIJNSA_4SM904GMMA28MMA_64x128x16_F32BF16BF16_SSILNSQ_5MajorE0ELSS_0ELNSQ_7ScaleInE1ELST_1EEEEEENSA_6LayoutINSB_IJSE_SE_SE_EEENSB_IJNSC_ILi0EEESY_SY_EEEEENSB_IJNSA_10UnderscoreES11_S11_EEEEENS7_6detail26Sm90ImplicitGemmTileTraitsINSA_20SM90_TMA_LOAD_IM2COLENSA_14ComposedLayoutINSA_7SwizzleILi3ELi4ELi3EEENSA_18smem_ptr_flag_bitsILi16EEENSW_INSB_IJNSB_IJNSC_ILi8EEES1C_EEENSB_IJSI_SE_EEENSB_IJSE_NSC_ILi9EEEEEEEEENSB_IJNSB_IJSI_NSC_ILi512EEEEEENSB_IJSE_SY_EEENSB_IJSY_NSC_ILi4096EEEEEEEEEEEEEvEENS15_INSA_23SM90_TMA_LOAD_MULTICASTENS17_IS19_S1B_NSW_INSB_IJNSB_IJS1C_NSC_ILi16EEEEEES1E_S1G_EEENSB_IJS1J_S1K_NSB_IJSY_NSC_ILi8192EEEEEEEEEEEEEvEEEENS_8epilogue10collective6detail29Sm90TmaWarpSpecializedAdapterINS23_15DefaultEpilogueISM_NSB_IJNSB_IJlllEEESE_SY_EEES28_NS22_6thread17LinearCombinationISM_Li1EffLNS29_9ScaleType4KindE0ELNS_15FloatRoundStyleE2ESM_EENS_4gemm15EpilogueDefaultEEEEEvvEEEEvNT_6ParamsE:
	.zero		1536


//--------------------- SYMBOLS --------------------------

	.type		.nv.reservedSmem.offset0,@object
	.size		.nv.reservedSmem.offset0,0x4
